def matmul_kernel(
    a_ptr,
    b_ptr,
    c_ptr,
    M,
    N,
    K,
    stride_am,
    stride_ak,
    stride_bk,
    stride_bn,
    stride_cm,
    stride_cn,
    BLOCK_M: tl.constexpr,
    BLOCK_N: tl.constexpr,
    BLOCK_K: tl.constexpr,
    GROUP_M: tl.constexpr,
):
    pid = tl.program_id(axis=0)
    num_pid_m = tl.cdiv(M, BLOCK_M)
    num_pid_n = tl.cdiv(N, BLOCK_N)
    num_pid_in_group = GROUP_M * num_pid_n
    group_id = pid // num_pid_in_group
    first_pid_m = group_id * GROUP_M
    group_size_m = min(num_pid_m - first_pid_m, GROUP_M)
    pid_m = first_pid_m + ((pid % num_pid_in_group) % group_size_m)
    pid_n = (pid % num_pid_in_group) // group_size_m

    offs_am = (pid_m * BLOCK_M + tl.arange(0, BLOCK_M)) % M
    offs_bn = (pid_n * BLOCK_N + tl.arange(0, BLOCK_N)) % N
    offs_k = tl.arange(0, BLOCK_K)
    a_ptrs = a_ptr + offs_am[:, None] * stride_am + offs_k[None, :] * stride_ak
    b_ptrs = b_ptr + offs_k[:, None] * stride_bk + offs_bn[None, :] * stride_bn

    acc = tl.zeros((BLOCK_M, BLOCK_N), dtype=tl.float32)
    for kk in range(0, tl.cdiv(K, BLOCK_K)):
        a = tl.load(a_ptrs, mask=offs_k[None, :] < K - kk * BLOCK_K, other=0.0)
        b = tl.load(b_ptrs, mask=offs_k[:, None] < K - kk * BLOCK_K, other=0.0)
        acc = tl.dot(a, b, acc)
        a_ptrs += BLOCK_K * stride_ak
        b_ptrs += BLOCK_K * stride_bk

    c = acc.to(c_ptr.dtype.element_ty)
    offs_cm = pid_m * BLOCK_M + tl.arange(0, BLOCK_M)
    offs_cn = pid_n * BLOCK_N + tl.arange(0, BLOCK_N)
    c_ptrs = c_ptr + offs_cm[:, None] * stride_cm + offs_cn[None, :] * stride_cn
    mask = (offs_cm[:, None] < M) & (offs_cn[None, :] < N)
    tl.store(c_ptrs, c, mask=mask)

# config = {"BLOCK_K": 32, "BLOCK_M": 64, "BLOCK_N": 128, "GROUP_M": 8, "arch": "sm_100", "dtype": "fp32", "num_ctas": 2, "num_stages": 3, "num_warps": 4}
# arch = sm_100


// ===== COMPILED SASS (sm_100a) =====

	.target	sm_100a

	.elftype	@"ET_EXEC"


//--------------------- .note.nv.tkinfo           --------------------------
	.section	.note.nv.tkinfo,"",@"SHT_NOTE"
	.sectionflags	@"SHF_NOTE_NV_TKINFO"
	.tkinfo
        /*0018*/ 	.word	0x00000081
        /*0030*/ 	.string	""
        /*0030*/ 	.string	"ptxas-blackwell"
        /*0030*/ 	.string	"Cuda compilation tools, release 12.9, V12.9.86"
        /*0030*/ 	.string	"Build cuda_12.9.r12.9/compiler.36037853_0"
        /*0030*/ 	.string	"-v  -suppress-debug-info  -lineinfo  -arch sm_100a "



//--------------------- .note.nv.cuver            --------------------------
	.section	.note.nv.cuver,"",@"SHT_NOTE"
	.sectionflags	@"SHF_NOTE_NV_CUVER"
        /*0018*/ 	.short	0x0001
        /*001a*/ 	.short	0x0064
        /*001c*/ 	.short	0x0001
        /*001e*/ 	.short	0x0000
        /*0020*/ 	.short	0x0001
        /*0022*/ 	.short	0x0000


//--------------------- .nv.info                  --------------------------
	.section	.nv.info,"",@"SHT_CUDA_INFO"
	.align	4


	//----- nvinfo : EIATTR_REGCOUNT
	.align		4
        /*0000*/ 	.byte	0x04, 0x2f
        /*0002*/ 	.short	(.L_4 - .L_3)
	.align		4
.L_3:
        /*0004*/ 	.word	index@(matmul_kernel)
        /*0008*/ 	.word	0x0000009c


	//----- nvinfo : EIATTR_FRAME_SIZE
	.align		4
.L_4:
        /*000c*/ 	.byte	0x04, 0x11
        /*000e*/ 	.short	(.L_6 - .L_5)
	.align		4
.L_5:
        /*0010*/ 	.word	index@($__internal_2_$__cuda_sm10x_tcgen05_guardrail_trap_unallocated_columns_being_dealloced)
        /*0014*/ 	.word	0x00000000


	//----- nvinfo : EIATTR_FRAME_SIZE
	.align		4
.L_6:
        /*0018*/ 	.byte	0x04, 0x11
        /*001a*/ 	.short	(.L_8 - .L_7)
	.align		4
.L_7:
        /*001c*/ 	.word	index@($__internal_1_$__cuda_sm10x_tcgen05_guardrail_trap_phase_invalid_during_alloc)
        /*0020*/ 	.word	0x00000000


	//----- nvinfo : EIATTR_FRAME_SIZE
	.align		4
.L_8:
        /*0024*/ 	.byte	0x04, 0x11
        /*0026*/ 	.short	(.L_10 - .L_9)
	.align		4
.L_9:
        /*0028*/ 	.word	index@($__internal_0_$__cuda_sm10x_tcgen05_guardrail_trap_col_being_dealloced_not_returned_by_alloc)
        /*002c*/ 	.word	0x00000000


	//----- nvinfo : EIATTR_FRAME_SIZE
	.align		4
.L_10:
        /*0030*/ 	.byte	0x04, 0x11
        /*0032*/ 	.short	(.L_12 - .L_11)
	.align		4
.L_11:
        /*0034*/ 	.word	index@(matmul_kernel)
        /*0038*/ 	.word	0x00000000


	//----- nvinfo : EIATTR_MIN_STACK_SIZE
	.align		4
.L_12:
        /*003c*/ 	.byte	0x04, 0x12
        /*003e*/ 	.short	(.L_14 - .L_13)
	.align		4
.L_13:
        /*0040*/ 	.word	index@(matmul_kernel)
        /*0044*/ 	.word	0x00000000
.L_14:


//--------------------- .nv.info.matmul_kernel    --------------------------
	.section	.nv.info.matmul_kernel,"",@"SHT_CUDA_INFO"
	.sectionflags	@""
	.align	4


	//----- nvinfo : EIATTR_CUDA_API_VERSION
	.align		4
        /*0000*/ 	.byte	0x04, 0x37
        /*0002*/ 	.short	(.L_16 - .L_15)
.L_15:
        /*0004*/ 	.word	0x00000081


	//----- nvinfo : EIATTR_KPARAM_INFO
	.align		4
.L_16:
        /*0008*/ 	.byte	0x04, 0x17
        /*000a*/ 	.short	(.L_18 - .L_17)
.L_17:
        /*000c*/ 	.word	0x00000000
        /*0010*/ 	.short	0x000d
        /*0012*/ 	.short	0x0048
        /*0014*/ 	.byte	0x00, 0xf4, 0x21, 0x00


	//----- nvinfo : EIATTR_KPARAM_INFO
	.align		4
.L_18:
        /*0018*/ 	.byte	0x04, 0x17
        /*001a*/ 	.short	(.L_20 - .L_19)
.L_19:
        /*001c*/ 	.word	0x00000000
        /*0020*/ 	.short	0x000c
        /*0022*/ 	.short	0x0040
        /*0024*/ 	.byte	0x00, 0xf4, 0x21, 0x00


	//----- nvinfo : EIATTR_KPARAM_INFO
	.align		4
.L_20:
        /*0028*/ 	.byte	0x04, 0x17
        /*002a*/ 	.short	(.L_22 - .L_21)
.L_21:
        /*002c*/ 	.word	0x00000000
        /*0030*/ 	.short	0x000b
        /*0032*/ 	.short	0x0038
        /*0034*/ 	.byte	0x00, 0xf0, 0x11, 0x00


	//----- nvinfo : EIATTR_KPARAM_INFO
	.align		4
.L_22:
        /*0038*/ 	.byte	0x04, 0x17
        /*003a*/ 	.short	(.L_24 - .L_23)
.L_23:
        /*003c*/ 	.word	0x00000000
        /*0040*/ 	.short	0x000a
        /*0042*/ 	.short	0x0034
        /*0044*/ 	.byte	0x00, 0xf0, 0x11, 0x00


	//----- nvinfo : EIATTR_KPARAM_INFO
	.align		4
.L_24:
        /*0048*/ 	.byte	0x04, 0x17
        /*004a*/ 	.short	(.L_26 - .L_25)
.L_25:
        /*004c*/ 	.word	0x00000000
        /*0050*/ 	.short	0x0009
        /*0052*/ 	.short	0x0030
        /*0054*/ 	.byte	0x00, 0xf0, 0x11, 0x00


	//----- nvinfo : EIATTR_KPARAM_INFO
	.align		4
.L_26:
        /*0058*/ 	.byte	0x04, 0x17
        /*005a*/ 	.short	(.L_28 - .L_27)
.L_27:
        /*005c*/ 	.word	0x00000000
        /*0060*/ 	.short	0x0008
        /*0062*/ 	.short	0x002c
        /*0064*/ 	.byte	0x00, 0xf0, 0x11, 0x00


	//----- nvinfo : EIATTR_KPARAM_INFO
	.align		4
.L_28:
        /*0068*/ 	.byte	0x04, 0x17
        /*006a*/ 	.short	(.L_30 - .L_29)
.L_29:
        /*006c*/ 	.word	0x00000000
        /*0070*/ 	.short	0x0007
        /*0072*/ 	.short	0x0028
        /*0074*/ 	.byte	0x00, 0xf0, 0x11, 0x00


	//----- nvinfo : EIATTR_KPARAM_INFO
	.align		4
.L_30:
        /*0078*/ 	.byte	0x04, 0x17
        /*007a*/ 	.short	(.L_32 - .L_31)
.L_31:
        /*007c*/ 	.word	0x00000000
        /*0080*/ 	.short	0x0006
        /*0082*/ 	.short	0x0024
        /*0084*/ 	.byte	0x00, 0xf0, 0x11, 0x00


	//----- nvinfo : EIATTR_KPARAM_INFO
	.align		4
.L_32:
        /*0088*/ 	.byte	0x04, 0x17
        /*008a*/ 	.short	(.L_34 - .L_33)
.L_33:
        /*008c*/ 	.word	0x00000000
        /*0090*/ 	.short	0x0005
        /*0092*/ 	.short	0x0020
        /*0094*/ 	.byte	0x00, 0xf0, 0x11, 0x00


	//----- nvinfo : EIATTR_KPARAM_INFO
	.align		4
.L_34:
        /*0098*/ 	.byte	0x04, 0x17
        /*009a*/ 	.short	(.L_36 - .L_35)
.L_35:
        /*009c*/ 	.word	0x00000000
        /*00a0*/ 	.short	0x0004
        /*00a2*/ 	.short	0x001c
        /*00a4*/ 	.byte	0x00, 0xf0, 0x11, 0x00


	//----- nvinfo : EIATTR_KPARAM_INFO
	.align		4
.L_36:
        /*00a8*/ 	.byte	0x04, 0x17
        /*00aa*/ 	.short	(.L_38 - .L_37)
.L_37:
        /*00ac*/ 	.word	0x00000000
        /*00b0*/ 	.short	0x0003
        /*00b2*/ 	.short	0x0018
        /*00b4*/ 	.byte	0x00, 0xf0, 0x11, 0x00


	//----- nvinfo : EIATTR_KPARAM_INFO
	.align		4
.L_38:
        /*00b8*/ 	.byte	0x04, 0x17
        /*00ba*/ 	.short	(.L_40 - .L_39)
.L_39:
        /*00bc*/ 	.word	0x00000000
        /*00c0*/ 	.short	0x0002
        /*00c2*/ 	.short	0x0010
        /*00c4*/ 	.byte	0x00, 0xf4, 0x21, 0x00


	//----- nvinfo : EIATTR_KPARAM_INFO
	.align		4
.L_40:
        /*00c8*/ 	.byte	0x04, 0x17
        /*00ca*/ 	.short	(.L_42 - .L_41)
.L_41:
        /*00cc*/ 	.word	0x00000000
        /*00d0*/ 	.short	0x0001
        /*00d2*/ 	.short	0x0008
        /*00d4*/ 	.byte	0x00, 0xf4, 0x21, 0x00


	//----- nvinfo : EIATTR_KPARAM_INFO
	.align		4
.L_42:
        /*00d8*/ 	.byte	0x04, 0x17
        /*00da*/ 	.short	(.L_44 - .L_43)
.L_43:
        /*00dc*/ 	.word	0x00000000
        /*00e0*/ 	.short	0x0000
        /*00e2*/ 	.short	0x0000
        /*00e4*/ 	.byte	0x00, 0xf4, 0x21, 0x00


	//----- nvinfo : EIATTR_EXPLICIT_CLUSTER
	.align		4
.L_44:
        /*00e8*/ 	.byte	0x01, 0x3e
	.zero		2


	//----- nvinfo : EIATTR_CTA_PER_CLUSTER
	.align		4
        /*00ec*/ 	.byte	0x04, 0x3d
        /*00ee*/ 	.short	(.L_46 - .L_45)
.L_45:
        /*00f0*/ 	.word	0x00000002
        /*00f4*/ 	.word	0x00000001
        /*00f8*/ 	.word	0x00000001


	//----- nvinfo : EIATTR_AT_ENTRY_FRAGMENTS
	.align		4
.L_46:
        /*00fc*/ 	.byte	0x04, 0x4f
        /*00fe*/ 	.short	(.L_48 - .L_47)


	//   ....[0]....
.L_47:
        /*0100*/ 	.word	0x00000004


	//----- nvinfo : EIATTR_RESERVED_SMEM_USED
	.align		4
.L_48:
        /*0104*/ 	.byte	0x01, 0x41
	.zero		2


	//----- nvinfo : EIATTR_SPARSE_MMA_MASK
	.align		4
        /*0108*/ 	.byte	0x03, 0x50
        /*010a*/ 	.short	0x0000


	//----- nvinfo : EIATTR_TCGEN05_1CTA_USED
	.align		4
        /*010c*/ 	.byte	0x01, 0x51
	.zero		2


	//----- nvinfo : EIATTR_MAXREG_COUNT
	.align		4
        /*0110*/ 	.byte	0x03, 0x1b
        /*0112*/ 	.short	0x00ff


	//----- nvinfo : EIATTR_NUM_BARRIERS
	.align		4
        /*0114*/ 	.byte	0x02, 0x4c
        /*0116*/ 	.byte	0x01
	.zero		1


	//----- nvinfo : EIATTR_INT_WARP_WIDE_INSTR_OFFSETS
	.align		4
        /*0118*/ 	.byte	0x04, 0x31
        /*011a*/ 	.short	(.L_50 - .L_49)


	//   ....[0]....
.L_49:
        /*011c*/ 	.word	0x00001b80


	//   ....[1]....
        /*0120*/ 	.word	0x00001bd0


	//   ....[2]....
        /*0124*/ 	.word	0x00001cd0


	//   ....[3]....
        /*0128*/ 	.word	0x00006da0


	//   ....[4]....
        /*012c*/ 	.word	0x00006df0


	//----- nvinfo : EIATTR_COOP_GROUP_MASK_REGIDS
	.align		4
.L_50:
        /*0130*/ 	.byte	0x04, 0x29
        /*0132*/ 	.short	(.L_52 - .L_51)


	//   ....[0]....
.L_51:
        /*0134*/ 	.word	0xffffffff


	//   ....[1]....
        /*0138*/ 	.word	0xffffffff


	//   ....[2]....
        /*013c*/ 	.word	0xffffffff


	//   ....[3]....
        /*0140*/ 	.word	0xffffffff


	//----- nvinfo : EIATTR_COOP_GROUP_INSTR_OFFSETS
	.align		4
.L_52:
        /*0144*/ 	.byte	0x04, 0x28
        /*0146*/ 	.short	(.L_54 - .L_53)


	//   ....[0]....
.L_53:
        /*0148*/ 	.word	0x00000060


	//   ....[1]....
        /*014c*/ 	.word	0x00000320


	//   ....[2]....
        /*0150*/ 	.word	0x00006c30


	//   ....[3]....
        /*0154*/ 	.word	0x00006ea0


	//----- nvinfo : EIATTR_VRC_CTA_INIT_COUNT
	.align		4
.L_54:
        /*0158*/ 	.byte	0x02, 0x4a
        /*015a*/ 	.byte	0x80
	.zero		1


	//----- nvinfo : EIATTR_MBARRIER_INSTR_OFFSETS
	.align		4
        /*015c*/ 	.byte	0x04, 0x39
        /*015e*/ 	.short	(.L_56 - .L_55)


	//   ....[0]....
.L_55:
        /*0160*/ 	.word	0x00001e00
        /*0164*/ 	.word	0x000000ff
        /*0168*/ 	.word	0x00000000
        /*016c*/ 	.short	0x0100
        /*016e*/ 	.byte	0x0d
	.zero		1


	//   ....[1]....
        /*0170*/ 	.word	0x00001f50
        /*0174*/ 	.word	0x000000ff
        /*0178*/ 	.word	0x0000c008
        /*017c*/ 	.short	0x0100
        /*017e*/ 	.byte	0x0a
	.zero		1


	//   ....[2]....
        /*0180*/ 	.word	0x00004df0
        /*0184*/ 	.word	0x000000ff
        /*0188*/ 	.word	0x00000000
        /*018c*/ 	.short	0x010a
        /*018e*/ 	.byte	0x12
	.zero		1


	//   ....[3]....
        /*0190*/ 	.word	0x00005af0
        /*0194*/ 	.word	0x000000ff
        /*0198*/ 	.word	0x00000000
        /*019c*/ 	.short	0x010a
        /*019e*/ 	.byte	0x0d
	.zero		1


	//   ....[4]....
        /*01a0*/ 	.word	0x00005c30
        /*01a4*/ 	.word	0x000000ff
        /*01a8*/ 	.word	0x0000c000
        /*01ac*/ 	.short	0x0108
        /*01ae*/ 	.byte	0x0a
	.zero		1


	//   ....[5]....
        /*01b0*/ 	.word	0x00005cd0
        /*01b4*/ 	.word	0x000000ff
        /*01b8*/ 	.word	0x0000c008
        /*01bc*/ 	.short	0x0108
        /*01be*/ 	.byte	0x0a
	.zero		1


	//   ....[6]....
        /*01c0*/ 	.word	0x00006ec0
        /*01c4*/ 	.word	0x000000ff
        /*01c8*/ 	.word	0x00000000
        /*01cc*/ 	.short	0x010a
        /*01ce*/ 	.byte	0x12
	.zero		1


	//   ....[7]....
        /*01d0*/ 	.word	0x00006ef0
        /*01d4*/ 	.word	0x000000ff
        /*01d8*/ 	.word	0x00000000
        /*01dc*/ 	.short	0x010a
        /*01de*/ 	.byte	0x0d
	.zero		1


	//----- nvinfo : EIATTR_NUM_MBARRIERS
	.align		4
.L_56:
        /*01e0*/ 	.byte	0x03, 0x38
        /*01e2*/ 	.short	0x0002


	//----- nvinfo : EIATTR_EXIT_INSTR_OFFSETS
	.align		4
        /*01e4*/ 	.byte	0x04, 0x1c
        /*01e6*/ 	.short	(.L_58 - .L_57)


	//   ....[0]....
.L_57:
        /*01e8*/ 	.word	0x00006eb0


	//----- nvinfo : EIATTR_REQNTID
	.align		4
.L_58:
        /*01ec*/ 	.byte	0x04, 0x10
        /*01ee*/ 	.short	(.L_60 - .L_59)
.L_59:
        /*01f0*/ 	.word	0x00000080
        /*01f4*/ 	.word	0x00000001
        /*01f8*/ 	.word	0x00000001


	//----- nvinfo : EIATTR_CRS_STACK_SIZE
	.align		4
.L_60:
        /*01fc*/ 	.byte	0x04, 0x1e
        /*01fe*/ 	.short	(.L_62 - .L_61)
.L_61:
        /*0200*/ 	.word	0x00000000


	//----- nvinfo : EIATTR_CBANK_PARAM_SIZE
	.align		4
.L_62:
        /*0204*/ 	.byte	0x03, 0x19
        /*0206*/ 	.short	0x0050


	//----- nvinfo : EIATTR_PARAM_CBANK
	.align		4
        /*0208*/ 	.byte	0x04, 0x0a
        /*020a*/ 	.short	(.L_64 - .L_63)
	.align		4
.L_63:
        /*020c*/ 	.word	index@(.nv.constant0.matmul_kernel)
        /*0210*/ 	.short	0x0380
        /*0212*/ 	.short	0x0050


	//----- nvinfo : EIATTR_SW_WAR
	.align		4
.L_64:
        /*0214*/ 	.byte	0x04, 0x36
        /*0216*/ 	.short	(.L_66 - .L_65)
.L_65:
        /*0218*/ 	.word	0x00000008
.L_66:


//--------------------- .nv.compat                --------------------------
	.section	.nv.compat,"",@"SHT_CUDA_COMPAT_INFO"
	.align	4
        /*0000*/ 	.byte	0x02, 0x02, 0x02, 0x00, 0x02, 0x05, 0x05, 0x00, 0x02, 0x03, 0x00, 0x00, 0x02, 0x06, 0x01, 0x00


//--------------------- .nv.callgraph             --------------------------
	.section	.nv.callgraph,"",@"SHT_CUDA_CALLGRAPH"
	.align	4
	.sectionentsize	8
	.align		4
        /*0000*/ 	.word	0x00000000
	.align		4
        /*0004*/ 	.word	0xffffffff
	.align		4
        /*0008*/ 	.word	0x00000000
	.align		4
        /*000c*/ 	.word	0xfffffffe
	.align		4
        /*0010*/ 	.word	0x00000000
	.align		4
        /*0014*/ 	.word	0xfffffffd
	.align		4
        /*0018*/ 	.word	0x00000000
	.align		4
        /*001c*/ 	.word	0xfffffffc


//--------------------- .text.matmul_kernel       --------------------------
	.section	.text.matmul_kernel,"ax",@progbits
	.align	128
        .global         matmul_kernel
        .type           matmul_kernel,@function
        .size           matmul_kernel,(.L_x_20 - matmul_kernel)
        .other          matmul_kernel,@"STO_CUDA_ENTRY STV_DEFAULT"
matmul_kernel:
.text.matmul_kernel:
[----:B------:R-:W1:Y:S01]  /*0000*/  LDC R1, c[0x0][0x37c] ;  /* 0x0000df00ff017b82 */ /* 0x000e620000000800 */
[----:B------:R-:W2:Y:S02]  /*0010*/  S2R R0, SR_TID.X ;  /* 0x0000000000007919 */ /* 0x000ea40000002100 */
[----:B--2---:R-:W-:-:S13]  /*0020*/  ISETP.GE.U32.AND P0, PT, R0, 0x20, PT ;  /* 0x000000200000780c */ /* 0x004fda0003f06070 */
[----:B------:R-:W-:Y:S02]  /*0030*/  VOTEU.ANY UP0, P0 ;  /* 0x0000000000ff7886 */ /* 0x000fe40000000100 */
[----:B-1----:R-:W-:Y:S05]  /*0040*/  BRA.U UP0, `(.L_x_0) ;  /* 0x0000000100b87547 */ /* 0x002fea000b800000 */
[----:B------:R-:W1:Y:S01]  /*0050*/  S2UR UR6, SR_CgaCtaId ;  /* 0x00000000000679c3 */ /* 0x000e620000008800 */
[----:B------:R-:W-:Y:S01]  /*0060*/  NOP ;  /* 0x0000000000007918 */ /* 0x000fe20000000000 */
[----:B------:R-:W-:Y:S02]  /*0070*/  UMOV UR4, 0x40 ;  /* 0x0000004000047882 */ /* 0x000fe40000000000 */
[----:B-1----:R-:W-:-:S09]  /*0080*/  ULEA UR4, UR6, UR4, 0x18 ;  /* 0x0000000406047291 */ /* 0x002fd2000f8ec0ff */
[----:B------:R-:W1:Y:S01]  /*0090*/  LDS.U8 R2, [UR4] ;  /* 0x00000004ff027984 */ /* 0x000e620008000000 */
[----:B------:R-:W-:Y:S02]  /*00a0*/  UMOV UR4, 0x400 ;  /* 0x0000040000047882 */ /* 0x000fe40000000000 */
[----:B------:R-:W-:Y:S01]  /*00b0*/  ULEA UR4, UR6, UR4, 0x18 ;  /* 0x0000000406047291 */ /* 0x000fe2000f8ec0ff */
[----:B-1----:R-:W-:-:S13]  /*00c0*/  ISETP.NE.AND P0, PT, R2, RZ, PT ;  /* 0x000000ff0200720c */ /* 0x002fda0003f05270 */
[----:B------:R-:W-:Y:S05]  /*00d0*/  @P0 BRA `(.L_x_1) ;  /* 0x00000000007c0947 */ /* 0x000fea0003800000 */
[----:B------:R-:W-:-:S13]  /*00e0*/  ELECT P0, URZ, PT ;  /* 0x0000000000ff782f */ /* 0x000fda0003800000 */
[----:B------:R-:W-:Y:S05]  /*00f0*/  @!P0 BRA `(.L_x_2) ;  /* 0x0000000000848947 */ /* 0x000fea0003800000 */
[----:B------:R-:W-:Y:S01]  /*0100*/  UMOV UR5, 0x2 ;  /* 0x0000000200057882 */ /* 0x000fe20000000000 */
[----:B------:R-:W-:Y:S02]  /*0110*/  IMAD.MOV.U32 R5, RZ, RZ, 0x1 ;  /* 0x00000001ff057424 */ /* 0x000fe400078e00ff */
[----:B------:R-:W-:Y:S02]  /*0120*/  IMAD.MOV.U32 R3, RZ, RZ, 0x3 ;  /* 0x00000003ff037424 */ /* 0x000fe400078e00ff */
[----:B------:R-:W-:Y:S04]  /*0130*/  DEPBAR.LE SB1, 0x36 ;  /* 0x00009d800000791a */ /* 0x000fe80000000000 */
[----:B------:R-:W1:Y:S02]  /*0140*/  UTCATOMSWS.FIND_AND_SET.ALIGN UP1, UR5, UR5 ;  /* 0x00000005000575e3 */ /* 0x000e640008020800 */
[----:B-1----:R-:W-:-:S04]  /*0150*/  PLOP3.LUT P0, PT, PT, PT, UP1, 0x80, 0x8 ;  /* 0x000000000008781c */ /* 0x002fc80003f0f018 */
[----:B------:R-:W-:-:S04]  /*0160*/  SEL R2, RZ, 0xffffffff, !P0 ;  /* 0xffffffffff027807 */ /* 0x000fc80004000000 */
[----:B------:R-:W-:Y:S01]  /*0170*/  ISETP.NE.AND P0, PT, R2, RZ, PT ;  /* 0x000000ff0200720c */ /* 0x000fe20003f05270 */
[----:B------:R-:W-:-:S12]  /*0180*/  IMAD.U32 R2, RZ, RZ, UR5 ;  /* 0x00000005ff027e24 */ /* 0x000fd8000f8e00ff */
[----:B------:R-:W-:Y:S05]  /*0190*/  @P0 BRA `(.L_x_3) ;  /* 0x0000000000240947 */ /* 0x000fea0003800000 */
.L_x_4:
[----:B------:R-:W-:Y:S05]  /*01a0*/  NANOSLEEP 0x64 ;  /* 0x000000640000795d */ /* 0x000fea0003800000 */
[----:B------:R-:W-:-:S05]  /*01b0*/  UMOV UR5, 0x2 ;  /* 0x0000000200057882 */ /* 0x000fca0000000000 */
[----:B------:R-:W-:Y:S04]  /*01c0*/  DEPBAR.LE SB1, 0x36 ;  /* 0x00009d800000791a */ /* 0x000fe80000000000 */
[----:B------:R-:W1:Y:S02]  /*01d0*/  UTCATOMSWS.FIND_AND_SET.ALIGN UP1, UR5, UR5 ;  /* 0x00000005000575e3 */ /* 0x000e640008020800 */
[----:B-1----:R-:W-:-:S04]  /*01e0*/  PLOP3.LUT P0, PT, PT, PT, UP1, 0x80, 0x8 ;  /* 0x000000000008781c */ /* 0x002fc80003f0f018 */
[----:B------:R-:W-:-:S04]  /*01f0*/  SEL R2, RZ, 0xffffffff, !P0 ;  /* 0xffffffffff027807 */ /* 0x000fc80004000000 */
[----:B------:R-:W-:Y:S01]  /*0200*/  ISETP.NE.AND P0, PT, R2, RZ, PT ;  /* 0x000000ff0200720c */ /* 0x000fe20003f05270 */
[----:B------:R-:W-:-:S12]  /*0210*/  IMAD.U32 R2, RZ, RZ, UR5 ;  /* 0x00000005ff027e24 */ /* 0x000fd8000f8e00ff */
[----:B------:R-:W-:Y:S05]  /*0220*/  @!P0 BRA `(.L_x_4) ;  /* 0xfffffffc00dc8947 */ /* 0x000fea000383ffff */
.L_x_3:
[C---:B------:R-:W-:Y:S01]  /*0230*/  VIADD R4, R2.reuse, 0x10 ;  /* 0x0000001002047836 */ /* 0x040fe20000000000 */
[----:B------:R-:W-:Y:S01]  /*0240*/  UMOV UR5, 0x50 ;  /* 0x0000005000057882 */ /* 0x000fe20000000000 */
[----:B------:R-:W-:Y:S01]  /*0250*/  SHF.L.U32 R3, R3, R2, RZ ;  /* 0x0000000203037219 */ /* 0x000fe200000006ff */
[----:B------:R-:W-:Y:S01]  /*0260*/  ULEA UR5, UR6, UR5, 0x18 ;  /* 0x0000000506057291 */ /* 0x000fe2000f8ec0ff */
[----:B------:R-:W-:Y:S01]  /*0270*/  IMAD.SHL.U32 R2, R2, 0x20, RZ ;  /* 0x0000002002027824 */ /* 0x000fe200078e00ff */
[----:B------:R-:W-:-:S04]  /*0280*/  SHF.L.U32 R4, R5, R4, RZ ;  /* 0x0000000405047219 */ /* 0x000fc800000006ff */
[----:B------:R-:W-:-:S05]  /*0290*/  LOP3.LUT R3, R4, R3, RZ, 0xfc, !PT ;  /* 0x0000000304037212 */ /* 0x000fca00078efcff */
[----:B------:R1:W-:Y:S04]  /*02a0*/  ATOMS.OR RZ, [UR5], R3 ;  /* 0x00000003ffff798c */ /* 0x0003e8000b000005 */
[----:B------:R1:W-:Y:S01]  /*02b0*/  STS [UR4], R2 ;  /* 0x00000002ff007988 */ /* 0x0003e20008000804 */
[----:B------:R-:W-:Y:S05]  /*02c0*/  BRA `(.L_x_2) ;  /* 0x0000000000107947 */ /* 0x000fea0003800000 */
.L_x_1:
[----:B------:R-:W-:-:S05]  /*02d0*/  IMAD.MOV.U32 R2, RZ, RZ, -0x1 ;  /* 0xffffffffff027424 */ /* 0x000fca00078e00ff */
[----:B------:R1:W-:Y:S02]  /*02e0*/  STS [UR4], R2 ;  /* 0x00000002ff007988 */ /* 0x0003e40008000804 */
[----:B-1----:R-:W-:-:S07]  /*02f0*/  MOV R2, 0x310 ;  /* 0x0000031000027802 */ /* 0x002fce0000000f00 */
[----:B------:R-:W-:Y:S05]  /*0300*/  CALL.REL.NOINC `($__internal_1_$__cuda_sm10x_tcgen05_guardrail_trap_phase_invalid_during_alloc) ;  /* 0x0000006c00107944 */ /* 0x000fea0003c00000 */
.L_x_2:
[----:B------:R-:W-:Y:S05]  /*0310*/  WARPSYNC.ALL ;  /* 0x0000000000007948 */ /* 0x000fea0003800000 */
[----:B------:R-:W-:Y:S01]  /*0320*/  NOP ;  /* 0x0000000000007918 */ /* 0x000fe20000000000 */
.L_x_0:
[----:B------:R-:W2:Y:S08]  /*0330*/  LDC.64 R14, c[0x0][0x398] ;  /* 0x0000e600ff0e7b82 */ /* 0x000eb00000000a00 */
[----:B------:R-:W3:Y:S02]  /*0340*/  S2UR UR5, SR_CgaSize ;  /* 0x00000000000579c3 */ /* 0x000ee40000008a00 */
[----:B---3--:R-:W-:-:S12]  /*0350*/  UIMAD UR5, UR5, -0xa0, URZ ;  /* 0xffffff60050578a4 */ /* 0x008fd8000f8e02ff */
[----:B------:R-:W3:Y:S01]  /*0360*/  LDCU UR5, c[0x0][UR5+0x2b0] ;  /* 0x00005600050577ac */ /* 0x000ee20008000800 */
[----:B------:R-:W-:Y:S01]  /*0370*/  IMAD.SHL.U32 R19, R0, 0x10, RZ ;  /* 0x0000001000137824 */ /* 0x000fe200078e00ff */
[----:B------:R-:W-:Y:S01]  /*0380*/  UMOV UR10, 0x400 ;  /* 0x00000400000a7882 */ /* 0x000fe20000000000 */
[----:B------:R-:W4:Y:S01]  /*0390*/  LDCU.64 UR18, c[0x0][0x3a8] ;  /* 0x00007500ff1277ac */ /* 0x000f220008000a00 */
[----:B------:R-:W5:Y:S01]  /*03a0*/  S2UR UR4, SR_CTAID.X ;  /* 0x00000000000479c3 */ /* 0x000f620000002500 */
[----:B------:R-:W1:Y:S07]  /*03b0*/  LDCU.128 UR20, c[0x0][0x380] ;  /* 0x00007000ff1477ac */ /* 0x000e6e0008000c00 */
[----:B------:R-:W1:Y:S02]  /*03c0*/  S2UR UR11, SR_CgaCtaId ;  /* 0x00000000000b79c3 */ /* 0x000e640000008800 */
[----:B-12---:R-:W-:Y:S01]  /*03d0*/  VIADD R2, R15, 0x7f ;  /* 0x0000007f0f027836 */ /* 0x006fe20000000000 */
[----:B------:R-:W-:Y:S01]  /*03e0*/  IABS R25, R15 ;  /* 0x0000000f00197213 */ /* 0x000fe20000000000 */
[----:B----4-:R-:W-:-:S03]  /*03f0*/  USHF.L.U32 UR14, UR18, 0x5, URZ ;  /* 0x00000005120e7899 */ /* 0x010fc600080006ff */
[----:B------:R-:W-:Y:S02]  /*0400*/  SHF.R.S32.HI R3, RZ, 0x1f, R2 ;  /* 0x0000001fff037819 */ /* 0x000fe40000011402 */
[----:B-----5:R-:W-:Y:S02]  /*0410*/  I2FP.F32.U32 R6, UR4 ;  /* 0x0000000400067c45 */ /* 0x020fe40008201000 */
[----:B------:R-:W-:-:S03]  /*0420*/  LEA.HI R3, R3, R2, RZ, 0x7 ;  /* 0x0000000203037211 */ /* 0x000fc600078f38ff */
[----:B---3--:R-:W-:Y:S01]  /*0430*/  FMUL R6, R6, UR5 ;  /* 0x0000000506067c20 */ /* 0x008fe20008400000 */
[----:B------:R-:W-:Y:S01]  /*0440*/  SHF.R.S32.HI R3, RZ, 0x7, R3 ;  /* 0x00000007ff037819 */ /* 0x000fe20000011403 */
[----:B------:R-:W-:Y:S01]  /*0450*/  UMOV UR5, 0x1 ;  /* 0x0000000100057882 */ /* 0x000fe20000000000 */
[----:B------:R-:W-:Y:S01]  /*0460*/  USHF.L.U32 UR4, UR11, 0x6, URZ ;  /* 0x000000060b047899 */ /* 0x000fe200080006ff */
[----:B------:R-:W1:Y:S01]  /*0470*/  F2I.U32.TRUNC.NTZ R7, R6 ;  /* 0x0000000600077305 */ /* 0x000e62000020f000 */
[----:B------:R-:W-:Y:S01]  /*0480*/  ULEA UR10, UR11, UR10, 0x18 ;  /* 0x0000000a0b0a7291 */ /* 0x000fe2000f8ec0ff */
[----:B------:R-:W-:-:S05]  /*0490*/  IMAD.SHL.U32 R4, R3, 0x8, RZ ;  /* 0x0000000803047824 */ /* 0x000fca00078e00ff */
[----:B------:R-:W-:-:S04]  /*04a0*/  IABS R9, R4 ;  /* 0x0000000400097213 */ /* 0x000fc80000000000 */
[----:B------:R-:W2:Y:S01]  /*04b0*/  I2F.RP R5, R9 ;  /* 0x0000000900057306 */ /* 0x000ea20000209400 */
[----:B-1----:R-:W-:-:S07]  /*04c0*/  IABS R10, R7 ;  /* 0x00000007000a7213 */ /* 0x002fce0000000000 */
[----:B--2---:R-:W1:Y:S02]  /*04d0*/  MUFU.RCP R5, R5 ;  /* 0x0000000500057308 */ /* 0x004e640000001000 */
[----:B-1----:R-:W-:Y:S01]  /*04e0*/  VIADD R2, R5, 0xffffffe ;  /* 0x0ffffffe05027836 */ /* 0x002fe20000000000 */
[----:B------:R-:W-:-:S05]  /*04f0*/  IABS R5, R4 ;  /* 0x0000000400057213 */ /* 0x000fca0000000000 */
[----:B------:R1:W2:Y:S02]  /*0500*/  F2I.FTZ.U32.TRUNC.NTZ R3, R2 ;  /* 0x0000000200037305 */ /* 0x0002a4000021f000 */
[----:B-1----:R-:W-:Y:S02]  /*0510*/  IMAD.MOV.U32 R2, RZ, RZ, RZ ;  /* 0x000000ffff027224 */ /* 0x002fe400078e00ff */
[----:B--2---:R-:W-:-:S04]  /*0520*/  IMAD.MOV R8, RZ, RZ, -R3 ;  /* 0x000000ffff087224 */ /* 0x004fc800078e0a03 */
[----:B------:R-:W-:Y:S02]  /*0530*/  IMAD R11, R8, R9, RZ ;  /* 0x00000009080b7224 */ /* 0x000fe400078e02ff */
[----:B------:R-:W-:Y:S02]  /*0540*/  IMAD.MOV.U32 R8, RZ, RZ, R10 ;  /* 0x000000ffff087224 */ /* 0x000fe400078e000a */
[----:B------:R-:W-:Y:S01]  /*0550*/  IMAD.HI.U32 R3, R3, R11, R2 ;  /* 0x0000000b03037227 */ /* 0x000fe200078e0002 */
[----:B------:R-:W-:-:S03]  /*0560*/  IABS R11, R14 ;  /* 0x0000000e000b7213 */ /* 0x000fc60000000000 */
[----:B------:R-:W-:Y:S02]  /*0570*/  IMAD.MOV R2, RZ, RZ, -R5 ;  /* 0x000000ffff027224 */ /* 0x000fe400078e0a05 */
[----:B------:R-:W-:-:S04]  /*0580*/  IMAD.HI.U32 R3, R3, R8, RZ ;  /* 0x0000000803037227 */ /* 0x000fc800078e00ff */
[----:B------:R-:W-:Y:S01]  /*0590*/  IMAD R2, R3, R2, R8 ;  /* 0x0000000203027224 */ /* 0x000fe200078e0208 */
[----:B------:R-:W-:Y:S04]  /*05a0*/  BAR.SYNC.DEFER_BLOCKING 0x0 ;  /* 0x0000000000007b1d */ /* 0x000fe80000010000 */
[----:B------:R-:W-:-:S13]  /*05b0*/  ISETP.GT.U32.AND P1, PT, R9, R2, PT ;  /* 0x000000020900720c */ /* 0x000fda0003f24070 */
[----:B------:R-:W-:Y:S02]  /*05c0*/  @!P1 IMAD.IADD R2, R2, 0x1, -R9 ;  /* 0x0000000102029824 */ /* 0x000fe400078e0a09 */
[----:B------:R-:W-:Y:S01]  /*05d0*/  @!P1 VIADD R3, R3, 0x1 ;  /* 0x0000000103039836 */ /* 0x000fe20000000000 */
[----:B------:R-:W-:Y:S02]  /*05e0*/  ISETP.NE.AND P1, PT, R4, RZ, PT ;  /* 0x000000ff0400720c */ /* 0x000fe40003f25270 */
[----:B------:R-:W-:Y:S02]  /*05f0*/  ISETP.GE.U32.AND P0, PT, R2, R9, PT ;  /* 0x000000090200720c */ /* 0x000fe40003f06070 */
[----:B------:R-:W-:-:S04]  /*0600*/  LOP3.LUT R2, R7, R4, RZ, 0x3c, !PT ;  /* 0x0000000407027212 */ /* 0x000fc800078e3cff */
[----:B------:R-:W-:Y:S01]  /*0610*/  ISETP.GE.AND P2, PT, R2, RZ, PT ;  /* 0x000000ff0200720c */ /* 0x000fe20003f46270 */
[----:B------:R-:W-:-:S06]  /*0620*/  VIADD R2, R14, 0x3f ;  /* 0x0000003f0e027836 */ /* 0x000fcc0000000000 */
[----:B------:R-:W-:-:S04]  /*0630*/  @P0 VIADD R3, R3, 0x1 ;  /* 0x0000000103030836 */ /* 0x000fc80000000000 */
[----:B------:R-:W-:Y:S01]  /*0640*/  IMAD.MOV.U32 R5, RZ, RZ, R3 ;  /* 0x000000ffff057224 */ /* 0x000fe200078e0003 */
[----:B------:R-:W-:-:S03]  /*0650*/  SHF.R.S32.HI R3, RZ, 0x1f, R2 ;  /* 0x0000001fff037819 */ /* 0x000fc60000011402 */
[----:B------:R-:W-:Y:S01]  /*0660*/  @!P2 IMAD.MOV R5, RZ, RZ, -R5 ;  /* 0x000000ffff05a224 */ /* 0x000fe200078e0a05 */
[----:B------:R-:W-:Y:S02]  /*0670*/  @!P1 LOP3.LUT R5, RZ, R4, RZ, 0x33, !PT ;  /* 0x00000004ff059212 */ /* 0x000fe400078e33ff */
[----:B------:R-:W-:-:S03]  /*0680*/  LEA.HI R3, R3, R2, RZ, 0x6 ;  /* 0x0000000203037211 */ /* 0x000fc600078f30ff */
[----:B------:R-:W-:Y:S02]  /*0690*/  IMAD.SHL.U32 R10, R5, 0x8, RZ ;  /* 0x00000008050a7824 */ /* 0x000fe400078e00ff */
[----:B------:R-:W-:-:S03]  /*06a0*/  IMAD.MOV R5, RZ, RZ, -R5 ;  /* 0x000000ffff057224 */ /* 0x000fc600078e0a05 */
[----:B------:R-:W-:Y:S01]  /*06b0*/  LEA.HI.SX32 R3, R3, -R10, 0x1a ;  /* 0x8000000a03037211 */ /* 0x000fe200078fd2ff */
[----:B------:R-:W-:-:S03]  /*06c0*/  IMAD R12, R4, R5, R7 ;  /* 0x00000005040c7224 */ /* 0x000fc600078e0207 */
[----:B------:R-:W-:Y:S02]  /*06d0*/  VIMNMX R13, PT, PT, R3, 0x8, PT ;  /* 0x00000008030d7848 */ /* 0x000fe40003fe0100 */
[----:B------:R-:W-:Y:S02]  /*06e0*/  IABS R7, R12 ;  /* 0x0000000c00077213 */ /* 0x000fe40000000000 */
[----:B------:R-:W-:-:S04]  /*06f0*/  IABS R9, R13 ;  /* 0x0000000d00097213 */ /* 0x000fc80000000000 */
[----:B------:R-:W1:Y:S08]  /*0700*/  I2F.RP R6, R9 ;  /* 0x0000000900067306 */ /* 0x000e700000209400 */
[----:B-1----:R-:W1:Y:S02]  /*0710*/  MUFU.RCP R6, R6 ;  /* 0x0000000600067308 */ /* 0x002e640000001000 */
[----:B-1----:R-:W-:-:S06]  /*0720*/  VIADD R2, R6, 0xffffffe ;  /* 0x0ffffffe06027836 */ /* 0x002fcc0000000000 */
[----:B------:R-:W1:Y:S08]  /*0730*/  I2F.RP R6, R11 ;  /* 0x0000000b00067306 */ /* 0x000e700000209400 */
[----:B------:R2:W3:Y:S08]  /*0740*/  F2I.FTZ.U32.TRUNC.NTZ R3, R2 ;  /* 0x0000000200037305 */ /* 0x0004f0000021f000 */
[----:B-1----:R-:W1:Y:S01]  /*0750*/  MUFU.RCP R6, R6 ;  /* 0x0000000600067308 */ /* 0x002e620000001000 */
[----:B--2---:R-:W-:-:S02]  /*0760*/  IMAD.MOV.U32 R2, RZ, RZ, RZ ;  /* 0x000000ffff027224 */ /* 0x004fc400078e00ff */
[----:B---3--:R-:W-:-:S04]  /*0770*/  IMAD.MOV R8, RZ, RZ, -R3 ;  /* 0x000000ffff087224 */ /* 0x008fc800078e0a03 */
[----:B------:R-:W-:Y:S01]  /*0780*/  IMAD.MOV.U32 R4, RZ, RZ, R8 ;  /* 0x000000ffff047224 */ /* 0x000fe200078e0008 */
[----:B------:R-:W-:-:S03]  /*0790*/  IABS R8, R13 ;  /* 0x0000000d00087213 */ /* 0x000fc60000000000 */
[----:B------:R-:W-:Y:S02]  /*07a0*/  IMAD R5, R4, R9, RZ ;  /* 0x0000000904057224 */ /* 0x000fe400078e02ff */
[----:B------:R-:W-:Y:S02]  /*07b0*/  IMAD.MOV.U32 R4, RZ, RZ, R7 ;  /* 0x000000ffff047224 */ /* 0x000fe400078e0007 */
[----:B------:R-:W-:-:S04]  /*07c0*/  IMAD.HI.U32 R3, R3, R5, R2 ;  /* 0x0000000503037227 */ /* 0x000fc800078e0002 */
[----:B------:R-:W-:Y:S02]  /*07d0*/  IMAD.MOV R2, RZ, RZ, -R8 ;  /* 0x000000ffff027224 */ /* 0x000fe400078e0a08 */
[----:B------:R-:W-:Y:S01]  /*07e0*/  IMAD.HI.U32 R3, R3, R4, RZ ;  /* 0x0000000403037227 */ /* 0x000fe200078e00ff */
[----:B------:R-:W2:Y:S03]  /*07f0*/  I2F.RP R8, R25 ;  /* 0x0000001900087306 */ /* 0x000ea60000209400 */
[----:B------:R-:W-:Y:S02]  /*0800*/  IMAD R2, R3, R2, R4 ;  /* 0x0000000203027224 */ /* 0x000fe400078e0204 */
[----:B-1----:R-:W-:-:S03]  /*0810*/  VIADD R4, R6, 0xffffffe ;  /* 0x0ffffffe06047836 */ /* 0x002fc60000000000 */
[----:B------:R-:W-:Y:S01]  /*0820*/  ISETP.GT.U32.AND P1, PT, R9, R2, PT ;  /* 0x000000020900720c */ /* 0x000fe20003f24070 */
[----:B------:R1:W-:Y:S08]  /*0830*/  F2I.FTZ.U32.TRUNC.NTZ R5, R4 ;  /* 0x0000000400057305 */ /* 0x0003f0000021f000 */
[----:B--2---:R-:W2:Y:S01]  /*0840*/  MUFU.RCP R8, R8 ;  /* 0x0000000800087308 */ /* 0x004ea20000001000 */
[----:B-1----:R-:W-:-:S03]  /*0850*/  IMAD.MOV.U32 R4, RZ, RZ, RZ ;  /* 0x000000ffff047224 */ /* 0x002fc600078e00ff */
[----:B------:R-:W-:Y:S02]  /*0860*/  @!P1 IMAD.IADD R2, R2, 0x1, -R9 ;  /* 0x0000000102029824 */ /* 0x000fe400078e0a09 */
[----:B------:R-:W-:Y:S01]  /*0870*/  @!P1 VIADD R3, R3, 0x1 ;  /* 0x0000000103039836 */ /* 0x000fe20000000000 */
[----:B------:R-:W-:Y:S02]  /*0880*/  ISETP.NE.AND P1, PT, R13, RZ, PT ;  /* 0x000000ff0d00720c */ /* 0x000fe40003f25270 */
[----:B------:R-:W-:Y:S02]  /*0890*/  ISETP.GE.U32.AND P0, PT, R2, R9, PT ;  /* 0x000000090200720c */ /* 0x000fe40003f06070 */
[----:B------:R-:W-:-:S04]  /*08a0*/  LOP3.LUT R2, R12, R13, RZ, 0x3c, !PT ;  /* 0x0000000d0c027212 */ /* 0x000fc800078e3cff */
[----:B------:R-:W-:Y:S01]  /*08b0*/  ISETP.GE.AND P2, PT, R2, RZ, PT ;  /* 0x000000ff0200720c */ /* 0x000fe20003f46270 */
[----:B--2---:R-:W-:Y:S02]  /*08c0*/  VIADD R6, R8, 0xffffffe ;  /* 0x0ffffffe08067836 */ /* 0x004fe40000000000 */
[----:B------:R-:W-:Y:S02]  /*08d0*/  IMAD.MOV R8, RZ, RZ, -R5 ;  /* 0x000000ffff087224 */ /* 0x000fe400078e0a05 */
[----:B------:R-:W1:Y:S02]  /*08e0*/  F2I.FTZ.U32.TRUNC.NTZ R7, R6 ;  /* 0x0000000600077305 */ /* 0x000e64000021f000 */
[----:B------:R-:W-:-:S04]  /*08f0*/  @P0 VIADD R3, R3, 0x1 ;  /* 0x0000000103030836 */ /* 0x000fc80000000000 */
[----:B------:R-:W-:Y:S01]  /*0900*/  IMAD.MOV.U32 R16, RZ, RZ, R3 ;  /* 0x000000ffff107224 */ /* 0x000fe200078e0003 */
[----:B------:R-:W-:-:S03]  /*0910*/  LOP3.LUT R3, R0, 0x3f, RZ, 0xc0, !PT ;  /* 0x0000003f00037812 */ /* 0x000fc600078ec0ff */
[----:B------:R-:W-:Y:S01]  /*0920*/  @!P2 IMAD.MOV R16, RZ, RZ, -R16 ;  /* 0x000000ffff10a224 */ /* 0x000fe200078e0a10 */
[----:B------:R-:W-:-:S05]  /*0930*/  @!P1 LOP3.LUT R16, RZ, R13, RZ, 0x33, !PT ;  /* 0x0000000dff109212 */ /* 0x000fca00078e33ff */
[----:B------:R-:W-:-:S04]  /*0940*/  IMAD.MOV R2, RZ, RZ, -R16 ;  /* 0x000000ffff027224 */ /* 0x000fc800078e0a10 */
[----:B------:R-:W-:-:S04]  /*0950*/  IMAD R2, R13, R2, R12 ;  /* 0x000000020d027224 */ /* 0x000fc800078e020c */
[----:B------:R-:W-:-:S04]  /*0960*/  IMAD.IADD R2, R10, 0x1, R2 ;  /* 0x000000010a027824 */ /* 0x000fc800078e0202 */
[----:B------:R-:W-:Y:S02]  /*0970*/  IMAD R2, R2, 0x40, R3 ;  /* 0x0000004002027824 */ /* 0x000fe400078e0203 */
[----:B------:R-:W-:Y:S02]  /*0980*/  IMAD R3, R8, R11, RZ ;  /* 0x0000000b08037224 */ /* 0x000fe400078e02ff */
[----:B-1----:R-:W-:Y:S01]  /*0990*/  IMAD.MOV R8, RZ, RZ, -R7 ;  /* 0x000000ffff087224 */ /* 0x002fe200078e0a07 */
[----:B------:R-:W-:Y:S01]  /*09a0*/  IABS R9, R2 ;  /* 0x0000000200097213 */ /* 0x000fe20000000000 */
[----:B------:R-:W-:Y:S01]  /*09b0*/  IMAD.HI.U32 R4, R5, R3, R4 ;  /* 0x0000000305047227 */ /* 0x000fe200078e0004 */
[----:B------:R-:W-:-:S03]  /*09c0*/  SHF.R.U32.HI R5, RZ, 0x5, R0 ;  /* 0x00000005ff057819 */ /* 0x000fc60000011600 */
[----:B------:R-:W-:Y:S02]  /*09d0*/  IMAD.SHL.U32 R3, R16, 0x80, RZ ;  /* 0x0000008010037824 */ /* 0x000fe400078e00ff */
[----:B------:R-:W-:Y:S01]  /*09e0*/  VIADD R6, R5, UR4 ;  /* 0x0000000405067c36 */ /* 0x000fe20008000000 */
[----:B------:R-:W1:Y:S01]  /*09f0*/  LDCU UR4, c[0x0][0x3a4] ;  /* 0x00007480ff0477ac */ /* 0x000e620008000800 */
[----:B------:R-:W-:-:S04]  /*0a00*/  IMAD.HI.U32 R4, R4, R9, RZ ;  /* 0x0000000904047227 */ /* 0x000fc800078e00ff */
[----:B------:R-:W-:Y:S01]  /*0a10*/  IMAD R13, R8, R25, RZ ;  /* 0x00000019080d7224 */ /* 0x000fe200078e02ff */
[----:B------:R-:W-:Y:S01]  /*0a20*/  LOP3.LUT R8, R3, 0x43, R6, 0xf8, !PT ;  /* 0x0000004303087812 */ /* 0x000fe200078ef806 */
[----:B------:R-:W-:Y:S02]  /*0a30*/  IMAD.MOV R4, RZ, RZ, -R4 ;  /* 0x000000ffff047224 */ /* 0x000fe400078e0a04 */
[----:B------:R-:W-:Y:S01]  /*0a40*/  IMAD.MOV.U32 R6, RZ, RZ, RZ ;  /* 0x000000ffff067224 */ /* 0x000fe200078e00ff */
[----:B------:R-:W-:Y:S01]  /*0a50*/  LOP3.LUT R20, R8, 0x3c, RZ, 0xfc, !PT ;  /* 0x0000003c08147812 */ /* 0x000fe200078efcff */
[----:B------:R-:W-:Y:S01]  /*0a60*/  IMAD R4, R11, R4, R9 ;  /* 0x000000040b047224 */ /* 0x000fe200078e0209 */
[----:B------:R-:W-:Y:S01]  /*0a70*/  IABS R10, R8 ;  /* 0x00000008000a7213 */ /* 0x000fe20000000000 */
[----:B------:R-:W-:Y:S01]  /*0a80*/  IMAD.HI.U32 R6, R7, R13, R6 ;  /* 0x0000000d07067227 */ /* 0x000fe200078e0006 */
[----:B------:R-:W-:Y:S02]  /*0a90*/  IABS R24, R20 ;  /* 0x0000001400187213 */ /* 0x000fe40000000000 */
[----:B------:R-:W-:-:S02]  /*0aa0*/  ISETP.GT.U32.AND P0, PT, R11, R4, PT ;  /* 0x000000040b00720c */ /* 0x000fc40003f04070 */
[----:B------:R-:W-:Y:S01]  /*0ab0*/  LOP3.LUT R16, R8, 0x4, RZ, 0xfc, !PT ;  /* 0x0000000408107812 */ /* 0x000fe200078efcff */
[----:B------:R-:W-:Y:S01]  /*0ac0*/  IMAD.HI.U32 R9, R6, R24, RZ ;  /* 0x0000001806097227 */ /* 0x000fe200078e00ff */
[----:B------:R-:W-:Y:S02]  /*0ad0*/  LOP3.LUT R18, R8, 0x10, RZ, 0xfc, !PT ;  /* 0x0000001008127812 */ /* 0x000fe400078efcff */
[----:B------:R-:W-:Y:S01]  /*0ae0*/  IABS R12, R16 ;  /* 0x00000010000c7213 */ /* 0x000fe20000000000 */
[----:B------:R-:W-:Y:S01]  /*0af0*/  IMAD.HI.U32 R7, R6, R10, RZ ;  /* 0x0000000a06077227 */ /* 0x000fe200078e00ff */
[----:B------:R-:W-:Y:S02]  /*0b00*/  ISETP.GE.AND P2, PT, R16, RZ, PT ;  /* 0x000000ff1000720c */ /* 0x000fe40003f46270 */
[----:B------:R-:W-:Y:S01]  /*0b10*/  IABS R17, R18 ;  /* 0x0000001200117213 */ /* 0x000fe20000000000 */
[----:B------:R-:W-:Y:S01]  /*0b20*/  IMAD.MOV R13, RZ, RZ, -R9 ;  /* 0x000000ffff0d7224 */ /* 0x000fe200078e0a09 */
[C---:B------:R-:W-:Y:S01]  /*0b30*/  LOP3.LUT R34, R8.reuse, 0x14, RZ, 0xfc, !PT ;  /* 0x0000001408227812 */ /* 0x040fe200078efcff */
[----:B------:R-:W-:Y:S01]  /*0b40*/  IMAD.MOV R7, RZ, RZ, -R7 ;  /* 0x000000ffff077224 */ /* 0x000fe200078e0a07 */
[----:B------:R-:W-:Y:S01]  /*0b50*/  LOP3.LUT R35, R8, 0x18, RZ, 0xfc, !PT ;  /* 0x0000001808237812 */ /* 0x000fe200078efcff */
[C---:B------:R-:W-:Y:S01]  /*0b60*/  IMAD R24, R25.reuse, R13, R24 ;  /* 0x0000000d19187224 */ /* 0x040fe200078e0218 */
[----:B------:R-:W-:Y:S01]  /*0b70*/  IABS R21, R34 ;  /* 0x0000002200157213 */ /* 0x000fe20000000000 */
[C---:B------:R-:W-:Y:S01]  /*0b80*/  IMAD R7, R25.reuse, R7, R10 ;  /* 0x0000000719077224 */ /* 0x040fe200078e020a */
[----:B------:R-:W-:Y:S01]  /*0b90*/  IABS R23, R35 ;  /* 0x0000002300177213 */ /* 0x000fe20000000000 */
[----:B------:R-:W-:Y:S01]  /*0ba0*/  @!P0 IMAD.IADD R4, R4, 0x1, -R11 ;  /* 0x0000000104048824 */ /* 0x000fe200078e0a0b */
[C---:B------:R-:W-:Y:S01]  /*0bb0*/  ISETP.GT.U32.AND P5, PT, R25.reuse, R24, PT ;  /* 0x000000181900720c */ /* 0x040fe20003fa4070 */
[----:B------:R-:W-:Y:S01]  /*0bc0*/  IMAD.SHL.U32 R10, R0, 0x80, RZ ;  /* 0x00000080000a7824 */ /* 0x000fe200078e00ff */
[----:B------:R-:W-:Y:S01]  /*0bd0*/  ISETP.GT.U32.AND P1, PT, R25, R7, PT ;  /* 0x000000071900720c */ /* 0x000fe20003f24070 */
[----:B------:R-:W-:Y:S01]  /*0be0*/  IMAD.HI.U32 R9, R6, R12, RZ ;  /* 0x0000000c06097227 */ /* 0x000fe200078e00ff */
[----:B------:R-:W-:-:S02]  /*0bf0*/  ISETP.GT.U32.AND P0, PT, R11, R4, PT ;  /* 0x000000040b00720c */ /* 0x000fc40003f04070 */
[----:B------:R-:W-:Y:S01]  /*0c00*/  LOP3.LUT R10, R10, 0x1f80, RZ, 0xc0, !PT ;  /* 0x00001f800a0a7812 */ /* 0x000fe200078ec0ff */
[----:B------:R-:W-:Y:S01]  /*0c10*/  IMAD.MOV R9, RZ, RZ, -R9 ;  /* 0x000000ffff097224 */ /* 0x000fe200078e0a09 */
[----:B------:R-:W-:Y:S02]  /*0c20*/  LOP3.LUT R36, R8, 0x1c, RZ, 0xfc, !PT ;  /* 0x0000001c08247812 */ /* 0x000fe400078efcff */
[----:B------:R-:W-:Y:S01]  /*0c30*/  LOP3.LUT R19, R10, 0x70, R19, 0xf8, !PT ;  /* 0x000000700a137812 */ /* 0x000fe200078ef813 */
[----:B------:R-:W-:Y:S01]  /*0c40*/  IMAD R9, R25, R9, R12 ;  /* 0x0000000919097224 */ /* 0x000fe200078e020c */
[----:B------:R-:W-:Y:S01]  /*0c50*/  LOP3.LUT R10, R8, 0x8, RZ, 0xfc, !PT ;  /* 0x00000008080a7812 */ /* 0x000fe200078efcff */
[----:B------:R-:W-:Y:S01]  /*0c60*/  @!P5 IMAD.IADD R24, R24, 0x1, -R25 ;  /* 0x000000011818d824 */ /* 0x000fe200078e0a19 */
[----:B------:R-:W-:Y:S01]  /*0c70*/  LOP3.LUT R37, R8, 0x20, RZ, 0xfc, !PT ;  /* 0x0000002008257812 */ /* 0x000fe200078efcff */
[----:B------:R-:W-:Y:S01]  /*0c80*/  IMAD.HI.U32 R12, R6, R17, RZ ;  /* 0x00000011060c7227 */ /* 0x000fe200078e00ff */
[----:B------:R-:W-:-:S02]  /*0c90*/  IABS R13, R10 ;  /* 0x0000000a000d7213 */ /* 0x000fc40000000000 */
[----:B------:R-:W-:Y:S01]  /*0ca0*/  ISETP.GE.AND P3, PT, R10, RZ, PT ;  /* 0x000000ff0a00720c */ /* 0x000fe20003f66270 */
[----:B------:R-:W-:Y:S01]  /*0cb0*/  @!P0 IMAD.IADD R4, R4, 0x1, -R11 ;  /* 0x0000000104048824 */ /* 0x000fe200078e0a0b */
[C---:B------:R-:W-:Y:S01]  /*0cc0*/  ISETP.GT.U32.AND P0, PT, R25.reuse, R24, PT ;  /* 0x000000181900720c */ /* 0x040fe20003f04070 */
[----:B------:R-:W-:Y:S01]  /*0cd0*/  IMAD.HI.U32 R10, R6, R13, RZ ;  /* 0x0000000d060a7227 */ /* 0x000fe200078e00ff */
[C---:B------:R-:W-:Y:S02]  /*0ce0*/  ISETP.GT.U32.AND P5, PT, R25.reuse, R9, PT ;  /* 0x000000091900720c */ /* 0x040fe40003fa4070 */
[----:B------:R-:W-:Y:S01]  /*0cf0*/  LOP3.LUT R11, R8, 0xc, RZ, 0xfc, !PT ;  /* 0x0000000c080b7812 */ /* 0x000fe200078efcff */
[----:B------:R-:W-:Y:S01]  /*0d00*/  IMAD.MOV R10, RZ, RZ, -R10 ;  /* 0x000000ffff0a7224 */ /* 0x000fe200078e0a0a */
[----:B------:R-:W-:Y:S01]  /*0d10*/  IABS R26, R36 ;  /* 0x00000024001a7213 */ /* 0x000fe20000000000 */
[----:B------:R-:W-:Y:S01]  /*0d20*/  IMAD.MOV R12, RZ, RZ, -R12 ;  /* 0x000000ffff0c7224 */ /* 0x000fe200078e0a0c */
[----:B------:R-:W-:Y:S01]  /*0d30*/  IABS R16, R11 ;  /* 0x0000000b00107213 */ /* 0x000fe20000000000 */
[----:B------:R-:W-:Y:S01]  /*0d40*/  IMAD R10, R25, R10, R13 ;  /* 0x0000000a190a7224 */ /* 0x000fe200078e020d */
[----:B------:R-:W-:Y:S01]  /*0d50*/  ISETP.GE.AND P4, PT, R11, RZ, PT ;  /* 0x000000ff0b00720c */ /* 0x000fe20003f86270 */
[C---:B------:R-:W-:Y:S01]  /*0d60*/  IMAD R12, R25.reuse, R12, R17 ;  /* 0x0000000c190c7224 */ /* 0x040fe200078e0211 */
[----:B------:R-:W-:Y:S01]  /*0d70*/  IABS R27, R37 ;  /* 0x00000025001b7213 */ /* 0x000fe20000000000 */
[--C-:B------:R-:W-:Y:S01]  /*0d80*/  @!P0 IMAD.IADD R24, R24, 0x1, -R25.reuse ;  /* 0x0000000118188824 */ /* 0x100fe200078e0a19 */
[----:B------:R-:W-:Y:S01]  /*0d90*/  ISETP.GT.U32.AND P0, PT, R25, R10, PT ;  /* 0x0000000a1900720c */ /* 0x000fe20003f04070 */
[----:B------:R-:W-:Y:S01]  /*0da0*/  @!P5 IMAD.IADD R9, R9, 0x1, -R25 ;  /* 0x000000010909d824 */ /* 0x000fe200078e0a19 */
[----:B------:R-:W-:Y:S01]  /*0db0*/  LOP3.LUT R38, R8, 0x24, RZ, 0xfc, !PT ;  /* 0x0000002408267812 */ /* 0x000fe200078efcff */
[----:B------:R-:W-:Y:S01]  /*0dc0*/  IMAD.HI.U32 R11, R6, R16, RZ ;  /* 0x00000010060b7227 */ /* 0x000fe200078e00ff */
[----:B------:R-:W-:-:S02]  /*0dd0*/  LOP3.LUT R39, R8, 0x28, RZ, 0xfc, !PT ;  /* 0x0000002808277812 */ /* 0x000fc400078efcff */
[----:B------:R-:W-:Y:S01]  /*0de0*/  ISETP.GT.U32.AND P5, PT, R25, R9, PT ;  /* 0x000000091900720c */ /* 0x000fe20003fa4070 */
[----:B------:R-:W-:Y:S01]  /*0df0*/  IMAD.MOV R11, RZ, RZ, -R11 ;  /* 0x000000ffff0b7224 */ /* 0x000fe200078e0a0b */
[----:B------:R-:W-:Y:S01]  /*0e00*/  IABS R28, R38 ;  /* 0x00000026001c7213 */ /* 0x000fe20000000000 */
[--C-:B------:R-:W-:Y:S01]  /*0e10*/  @!P1 IMAD.IADD R7, R7, 0x1, -R25.reuse ;  /* 0x0000000107079824 */ /* 0x100fe200078e0a19 */
[C---:B------:R-:W-:Y:S01]  /*0e20*/  ISETP.GE.AND P1, PT, R8.reuse, RZ, PT ;  /* 0x000000ff0800720c */ /* 0x040fe20003f26270 */
[C---:B------:R-:W-:Y:S01]  /*0e30*/  IMAD R11, R25.reuse, R11, R16 ;  /* 0x0000000b190b7224 */ /* 0x040fe200078e0210 */
[----:B------:R-:W-:Y:S01]  /*0e40*/  LOP3.LUT R40, R8, 0x2c, RZ, 0xfc, !PT ;  /* 0x0000002c08287812 */ /* 0x000fe200078efcff */
[----:B------:R-:W-:Y:S01]  /*0e50*/  @!P0 IMAD.IADD R10, R10, 0x1, -R25 ;  /* 0x000000010a0a8824 */ /* 0x000fe200078e0a19 */
[----:B------:R-:W-:Y:S01]  /*0e60*/  ISETP.GT.U32.AND P6, PT, R25, R7, PT ;  /* 0x000000071900720c */ /* 0x000fe20003fc4070 */
[----:B------:R-:W-:Y:S01]  /*0e70*/  IMAD.HI.U32 R13, R6, R21, RZ ;  /* 0x00000015060d7227 */ /* 0x000fe200078e00ff */
[----:B------:R-:W-:-:S02]  /*0e80*/  LOP3.LUT R41, R8, 0x30, RZ, 0xfc, !PT ;  /* 0x0000003008297812 */ /* 0x000fc400078efcff */
[----:B------:R-:W-:Y:S01]  /*0e90*/  ISETP.GT.U32.AND P0, PT, R25, R10, PT ;  /* 0x0000000a1900720c */ /* 0x000fe20003f04070 */
[----:B------:R-:W-:Y:S01]  /*0ea0*/  @!P5 IMAD.IADD R9, R9, 0x1, -R25 ;  /* 0x000000010909d824 */ /* 0x000fe200078e0a19 */
[C---:B------:R-:W-:Y:S01]  /*0eb0*/  ISETP.GT.U32.AND P5, PT, R25.reuse, R11, PT ;  /* 0x0000000b1900720c */ /* 0x040fe20003fa4070 */
[----:B------:R-:W-:Y:S01]  /*0ec0*/  IMAD.HI.U32 R16, R6, R23, RZ ;  /* 0x0000001706107227 */ /* 0x000fe200078e00ff */
[C---:B------:R-:W-:Y:S02]  /*0ed0*/  LOP3.LUT R42, R8.reuse, 0x34, RZ, 0xfc, !PT ;  /* 0x00000034082a7812 */ /* 0x040fe400078efcff */
[----:B------:R-:W-:Y:S01]  /*0ee0*/  LOP3.LUT R33, R8, 0x38, RZ, 0xfc, !PT ;  /* 0x0000003808217812 */ /* 0x000fe200078efcff */
[----:B------:R-:W-:Y:S01]  /*0ef0*/  IMAD.MOV R22, RZ, RZ, -R13 ;  /* 0x000000ffff167224 */ /* 0x000fe200078e0a0d */
[----:B------:R-:W-:Y:S01]  /*0f00*/  IABS R29, R41 ;  /* 0x00000029001d7213 */ /* 0x000fe20000000000 */
[----:B------:R-:W-:Y:S01]  /*0f10*/  IMAD.MOV R16, RZ, RZ, -R16 ;  /* 0x000000ffff107224 */ /* 0x000fe200078e0a10 */
[----:B------:R-:W-:Y:S01]  /*0f20*/  IABS R30, R42 ;  /* 0x0000002a001e7213 */ /* 0x000fe20000000000 */
[C---:B------:R-:W-:Y:S01]  /*0f30*/  IMAD R13, R25.reuse, R22, R21 ;  /* 0x00000016190d7224 */ /* 0x040fe200078e0215 */
[----:B------:R-:W-:Y:S01]  /*0f40*/  IABS R31, R33 ;  /* 0x00000021001f7213 */ /* 0x000fe20000000000 */
[--C-:B------:R-:W-:Y:S01]  /*0f50*/  @!P0 IMAD.IADD R10, R10, 0x1, -R25.reuse ;  /* 0x000000010a0a8824 */ /* 0x100fe200078e0a19 */
[----:B------:R-:W-:Y:S01]  /*0f60*/  ISETP.GT.U32.AND P0, PT, R25, R12, PT ;  /* 0x0000000c1900720c */ /* 0x000fe20003f04070 */
[----:B------:R-:W-:-:S02]  /*0f70*/  @!P5 IMAD.IADD R11, R11, 0x1, -R25 ;  /* 0x000000010b0bd824 */ /* 0x000fc400078e0a19 */
[C---:B------:R-:W-:Y:S02]  /*0f80*/  IMAD R16, R25.reuse, R16, R23 ;  /* 0x0000001019107224 */ /* 0x040fe400078e0217 */
[----:B------:R-:W-:Y:S01]  /*0f90*/  IMAD.HI.U32 R17, R6, R26, RZ ;  /* 0x0000001a06117227 */ /* 0x000fe200078e00ff */
[----:B------:R-:W-:-:S03]  /*0fa0*/  ISETP.GT.U32.AND P5, PT, R25, R11, PT ;  /* 0x0000000b1900720c */ /* 0x000fc60003fa4070 */
[----:B------:R-:W-:Y:S01]  /*0fb0*/  @!P6 IMAD.IADD R7, R7, 0x1, -R25 ;  /* 0x000000010707e824 */ /* 0x000fe200078e0a19 */
[----:B------:R-:W-:Y:S01]  /*0fc0*/  ISETP.GE.AND P6, PT, R18, RZ, PT ;  /* 0x000000ff1200720c */ /* 0x000fe20003fc6270 */
[----:B------:R-:W-:-:S04]  /*0fd0*/  IMAD.HI.U32 R18, R6, R27, RZ ;  /* 0x0000001b06127227 */ /* 0x000fc800078e00ff */
[----:B------:R-:W-:Y:S02]  /*0fe0*/  @!P0 IMAD.IADD R12, R12, 0x1, -R25 ;  /* 0x000000010c0c8824 */ /* 0x000fe400078e0a19 */
[----:B------:R-:W-:Y:S02]  /*0ff0*/  IMAD.MOV R17, RZ, RZ, -R17 ;  /* 0x000000ffff117224 */ /* 0x000fe400078e0a11 */
[----:B------:R-:W-:Y:S01]  /*1000*/  @!P5 IMAD.IADD R11, R11, 0x1, -R25 ;  /* 0x000000010b0bd824 */ /* 0x000fe200078e0a19 */
[C---:B------:R-:W-:Y:S01]  /*1010*/  ISETP.GT.U32.AND P0, PT, R25.reuse, R12, PT ;  /* 0x0000000c1900720c */ /* 0x040fe20003f04070 */
[----:B------:R-:W-:Y:S01]  /*1020*/  IMAD.MOV R18, RZ, RZ, -R18 ;  /* 0x000000ffff127224 */ /* 0x000fe200078e0a12 */
[C---:B------:R-:W-:Y:S01]  /*1030*/  ISETP.GT.U32.AND P5, PT, R25.reuse, R13, PT ;  /* 0x0000000d1900720c */ /* 0x040fe20003fa4070 */
[C---:B------:R-:W-:Y:S01]  /*1040*/  IMAD R17, R25.reuse, R17, R26 ;  /* 0x0000001119117224 */ /* 0x040fe200078e021a */
[----:B------:R-:W-:Y:S01]  /*1050*/  IABS R26, R39 ;  /* 0x00000027001a7213 */ /* 0x000fe20000000000 */
[----:B------:R-:W-:Y:S01]  /*1060*/  @!P1 IMAD.MOV R7, RZ, RZ, -R7 ;  /* 0x000000ffff079224 */ /* 0x000fe200078e0a07 */
[----:B------:R-:W-:Y:S01]  /*1070*/  ISETP.GE.AND P1, PT, R20, RZ, PT ;  /* 0x000000ff1400720c */ /* 0x000fe20003f26270 */
[----:B------:R-:W-:Y:S01]  /*1080*/  IMAD R18, R25, R18, R27 ;  /* 0x0000001219127224 */ /* 0x000fe200078e021b */
[----:B------:R-:W-:Y:S01]  /*1090*/  IABS R27, R40 ;  /* 0x00000028001b7213 */ /* 0x000fe20000000000 */
[----:B------:R-:W-:-:S04]  /*10a0*/  IMAD.HI.U32 R20, R6, R28, RZ ;  /* 0x0000001c06147227 */ /* 0x000fc800078e00ff */
[--C-:B------:R-:W-:Y:S01]  /*10b0*/  @!P0 IMAD.IADD R12, R12, 0x1, -R25.reuse ;  /* 0x000000010c0c8824 */ /* 0x100fe200078e0a19 */
[----:B------:R-:W-:Y:S01]  /*10c0*/  ISETP.GT.U32.AND P0, PT, R25, R16, PT ;  /* 0x000000101900720c */ /* 0x000fe20003f04070 */
[----:B------:R-:W-:Y:S01]  /*10d0*/  @!P5 IMAD.IADD R13, R13, 0x1, -R25 ;  /* 0x000000010d0dd824 */ /* 0x000fe200078e0a19 */
[C---:B------:R-:W-:Y:S01]  /*10e0*/  ISETP.GT.U32.AND P5, PT, R25.reuse, R17, PT ;  /* 0x000000111900720c */ /* 0x040fe20003fa4070 */
[----:B------:R-:W-:Y:S02]  /*10f0*/  IMAD.MOV R20, RZ, RZ, -R20 ;  /* 0x000000ffff147224 */ /* 0x000fe400078e0a14 */
[----:B------:R-:W-:Y:S02]  /*1100*/  IMAD.MOV.U32 R49, RZ, RZ, R10 ;  /* 0x000000ffff317224 */ /* 0x000fe400078e000a */
[----:B------:R-:W-:Y:S01]  /*1110*/  IMAD R20, R25, R20, R28 ;  /* 0x0000001419147224 */ /* 0x000fe200078e021c */
[----:B------:R-:W2:Y:S01]  /*1120*/  LDS R10, [UR10] ;  /* 0x0000000aff0a7984 */ /* 0x000ea20008000800 */
[----:B------:R-:W-:-:S02]  /*1130*/  IMAD.MOV.U32 R51, RZ, RZ, R11 ;  /* 0x000000ffff337224 */ /* 0x000fc400078e000b */
[----:B------:R-:W-:Y:S01]  /*1140*/  IMAD.HI.U32 R8, R6, R26, RZ ;  /* 0x0000001a06087227 */ /* 0x000fe200078e00ff */
[----:B------:R-:W3:Y:S03]  /*1150*/  LDC R11, c[0x0][0x3a0] ;  /* 0x0000e800ff0b7b82 */ /* 0x000ee60000000800 */
[--C-:B------:R-:W-:Y:S01]  /*1160*/  @!P0 IMAD.IADD R16, R16, 0x1, -R25.reuse ;  /* 0x0000000110108824 */ /* 0x100fe200078e0a19 */
[----:B------:R-:W-:Y:S01]  /*1170*/  ISETP.GT.U32.AND P0, PT, R25, R18, PT ;  /* 0x000000121900720c */ /* 0x000fe20003f04070 */
[----:B------:R-:W-:Y:S01]  /*1180*/  @!P5 IMAD.IADD R17, R17, 0x1, -R25 ;  /* 0x000000011111d824 */ /* 0x000fe200078e0a19 */
[C---:B------:R-:W-:Y:S01]  /*1190*/  ISETP.GT.U32.AND P5, PT, R25.reuse, R20, PT ;  /* 0x000000141900720c */ /* 0x040fe20003fa4070 */
[----:B------:R-:W-:Y:S01]  /*11a0*/  @!P1 IMAD.MOV R24, RZ, RZ, -R24 ;  /* 0x000000ffff189224 */ /* 0x000fe200078e0a18 */
[C---:B------:R-:W-:Y:S01]  /*11b0*/  ISETP.GT.U32.AND P1, PT, R25.reuse, R13, PT ;  /* 0x0000000d1900720c */ /* 0x040fe20003f24070 */
[----:B------:R-:W-:Y:S01]  /*11c0*/  @!P2 IMAD.MOV R9, RZ, RZ, -R9 ;  /* 0x000000ffff09a224 */ /* 0x000fe200078e0a09 */
[C---:B------:R-:W-:Y:S01]  /*11d0*/  ISETP.GT.U32.AND P2, PT, R25.reuse, R16, PT ;  /* 0x000000101900720c */ /* 0x040fe20003f44070 */
[----:B------:R-:W-:Y:S01]  /*11e0*/  @!P3 IMAD.MOV R49, RZ, RZ, -R49 ;  /* 0x000000ffff31b224 */ /* 0x000fe200078e0a31 */
[----:B------:R-:W-:Y:S01]  /*11f0*/  ISETP.GT.U32.AND P3, PT, R25, R17, PT ;  /* 0x000000111900720c */ /* 0x000fe20003f64070 */
[----:B------:R-:W-:-:S04]  /*1200*/  IMAD.HI.U32 R21, R6, R27, RZ ;  /* 0x0000001b06157227 */ /* 0x000fc800078e00ff */
[----:B------:R-:W-:Y:S01]  /*1210*/  @!P0 IMAD.IADD R18, R18, 0x1, -R25 ;  /* 0x0000000112128824 */ /* 0x000fe200078e0a19 */
[----:B------:R-:W-:Y:S01]  /*1220*/  ISETP.NE.U32.AND P0, PT, R5, RZ, PT ;  /* 0x000000ff0500720c */ /* 0x000fe20003f05070 */
[----:B------:R-:W-:-:S04]  /*1230*/  IMAD.HI.U32 R22, R6, R29, RZ ;  /* 0x0000001d06167227 */ /* 0x000fc800078e00ff */
[----:B------:R-:W-:-:S04]  /*1240*/  IMAD.HI.U32 R23, R6, R30, RZ ;  /* 0x0000001e06177227 */ /* 0x000fc800078e00ff */
[----:B------:R-:W-:Y:S01]  /*1250*/  @!P4 IMAD.MOV R51, RZ, RZ, -R51 ;  /* 0x000000ffff33c224 */ /* 0x000fe200078e0a33 */
[----:B------:R-:W-:Y:S01]  /*1260*/  ISETP.GT.U32.AND P4, PT, R25, R18, PT ;  /* 0x000000121900720c */ /* 0x000fe20003f84070 */
[----:B------:R-:W-:-:S04]  /*1270*/  IMAD.HI.U32 R6, R6, R31, RZ ;  /* 0x0000001f06067227 */ /* 0x000fc800078e00ff */
[----:B------:R-:W-:Y:S02]  /*1280*/  IMAD.MOV R8, RZ, RZ, -R8 ;  /* 0x000000ffff087224 */ /* 0x000fe400078e0a08 */
[----:B------:R-:W-:Y:S01]  /*1290*/  IMAD.MOV R28, RZ, RZ, -R21 ;  /* 0x000000ffff1c7224 */ /* 0x000fe200078e0a15 */
[----:B--2---:R-:W-:Y:S01]  /*12a0*/  R2UR UR27, R10 ;  /* 0x000000000a1b72ca */ /* 0x004fe200000e0000 */
[----:B------:R-:W-:Y:S01]  /*12b0*/  IMAD.MOV R22, RZ, RZ, -R22 ;  /* 0x000000ffff167224 */ /* 0x000fe200078e0a16 */
[----:B------:R-:W-:Y:S01]  /*12c0*/  LOP3.LUT R10, R0, 0x1f, RZ, 0xc0, !PT ;  /* 0x0000001f000a7812 */ /* 0x000fe200078ec0ff */
[----:B------:R-:W-:Y:S02]  /*12d0*/  IMAD.MOV R23, RZ, RZ, -R23 ;  /* 0x000000ffff177224 */ /* 0x000fe400078e0a17 */
[----:B------:R-:W-:Y:S02]  /*12e0*/  IMAD.MOV R32, RZ, RZ, -R6 ;  /* 0x000000ffff207224 */ /* 0x000fe400078e0a06 */
[----:B------:R-:W-:-:S02]  /*12f0*/  IMAD R6, R25, R8, R26 ;  /* 0x0000000819067224 */ /* 0x000fc400078e021a */
[----:B------:R-:W-:Y:S02]  /*1300*/  @!P5 IMAD.IADD R20, R20, 0x1, -R25 ;  /* 0x000000011414d824 */ /* 0x000fe400078e0a19 */
[----:B------:R-:W-:Y:S02]  /*1310*/  IMAD.MOV.U32 R53, RZ, RZ, R12 ;  /* 0x000000ffff357224 */ /* 0x000fe400078e000c */
[C---:B------:R-:W-:Y:S01]  /*1320*/  IMAD R8, R25.reuse, R28, R27 ;  /* 0x0000001c19087224 */ /* 0x040fe200078e021b */
[C---:B------:R-:W-:Y:S01]  /*1330*/  ISETP.GT.U32.AND P5, PT, R25.reuse, R20, PT ;  /* 0x000000141900720c */ /* 0x040fe20003fa4070 */
[C---:B------:R-:W-:Y:S01]  /*1340*/  IMAD R21, R25.reuse, R22, R29 ;  /* 0x0000001619157224 */ /* 0x040fe200078e021d */
[----:B------:R-:W-:Y:S01]  /*1350*/  SHF.R.U32.HI R28, RZ, 0x4, R0 ;  /* 0x00000004ff1c7819 */ /* 0x000fe20000011600 */
[C---:B------:R-:W-:Y:S02]  /*1360*/  IMAD R22, R25.reuse, R23, R30 ;  /* 0x0000001719167224 */ /* 0x040fe400078e021e */
[----:B------:R-:W-:Y:S01]  /*1370*/  IMAD R23, R25, R32, R31 ;  /* 0x0000002019177224 */ /* 0x000fe200078e021f */
[----:B------:R-:W-:Y:S01]  /*1380*/  LOP3.LUT R19, R19, 0x4, R28, 0xf8, !PT ;  /* 0x0000000413137812 */ /* 0x000fe200078ef81c */
[----:B------:R-:W-:Y:S01]  /*1390*/  @!P6 IMAD.MOV R53, RZ, RZ, -R53 ;  /* 0x000000ffff35e224 */ /* 0x000fe200078e0a35 */
[----:B------:R-:W-:Y:S01]  /*13a0*/  ISETP.GT.U32.AND P6, PT, R25, R6, PT ;  /* 0x000000061900720c */ /* 0x000fe20003fc4070 */
[--C-:B------:R-:W-:Y:S01]  /*13b0*/  @!P1 IMAD.IADD R13, R13, 0x1, -R25.reuse ;  /* 0x000000010d0d9824 */ /* 0x100fe200078e0a19 */
[C---:B------:R-:W-:Y:S01]  /*13c0*/  ISETP.GT.U32.AND P1, PT, R25.reuse, R8, PT ;  /* 0x000000081900720c */ /* 0x040fe20003f24070 */
[--C-:B------:R-:W-:Y:S01]  /*13d0*/  @!P2 IMAD.IADD R16, R16, 0x1, -R25.reuse ;  /* 0x000000011010a824 */ /* 0x100fe200078e0a19 */
[----:B------:R-:W-:Y:S01]  /*13e0*/  ISETP.GT.U32.AND P2, PT, R25, R21, PT ;  /* 0x000000151900720c */ /* 0x000fe20003f44070 */
[--C-:B------:R-:W-:Y:S01]  /*13f0*/  @!P3 IMAD.IADD R17, R17, 0x1, -R25.reuse ;  /* 0x000000011111b824 */ /* 0x100fe200078e0a19 */
[C---:B------:R-:W-:Y:S01]  /*1400*/  ISETP.GT.U32.AND P3, PT, R25.reuse, R22, PT ;  /* 0x000000161900720c */ /* 0x040fe20003f64070 */
[--C-:B------:R-:W-:Y:S01]  /*1410*/  @!P4 IMAD.IADD R18, R18, 0x1, -R25.reuse ;  /* 0x000000011212c824 */ /* 0x100fe200078e0a19 */
[----:B------:R-:W-:Y:S01]  /*1420*/  ISETP.GT.U32.AND P4, PT, R25, R23, PT ;  /* 0x000000171900720c */ /* 0x000fe20003f84070 */
[----:B------:R-:W-:Y:S01]  /*1430*/  @!P5 IMAD.IADD R20, R20, 0x1, -R25 ;  /* 0x000000011414d824 */ /* 0x000fe200078e0a19 */
[----:B------:R-:W-:Y:S01]  /*1440*/  ISETP.GE.AND P5, PT, R34, RZ, PT ;  /* 0x000000ff2200720c */ /* 0x000fe20003fa6270 */
[----:B------:R-:W-:-:S02]  /*1450*/  IMAD.SHL.U32 R5, R5, 0x200000, RZ ;  /* 0x0020000005057824 */ /* 0x000fc400078e00ff */
[--C-:B------:R-:W-:Y:S01]  /*1460*/  @!P6 IMAD.IADD R6, R6, 0x1, -R25.reuse ;  /* 0x000000010606e824 */ /* 0x100fe200078e0a19 */
[----:B------:R-:W-:Y:S01]  /*1470*/  ISETP.GE.AND P6, PT, R35, RZ, PT ;  /* 0x000000ff2300720c */ /* 0x000fe20003fc6270 */
[--C-:B------:R-:W-:Y:S01]  /*1480*/  @!P1 IMAD.IADD R8, R8, 0x1, -R25.reuse ;  /* 0x0000000108089824 */ /* 0x100fe200078e0a19 */
[----:B------:R-:W-:Y:S01]  /*1490*/  ISETP.GE.AND P1, PT, R36, RZ, PT ;  /* 0x000000ff2400720c */ /* 0x000fe20003f26270 */
[--C-:B------:R-:W-:Y:S01]  /*14a0*/  @!P2 IMAD.IADD R21, R21, 0x1, -R25.reuse ;  /* 0x000000011515a824 */ /* 0x100fe200078e0a19 */
[----:B------:R-:W-:Y:S01]  /*14b0*/  ISETP.GE.AND P2, PT, R37, RZ, PT ;  /* 0x000000ff2500720c */ /* 0x000fe20003f46270 */
[--C-:B------:R-:W-:Y:S01]  /*14c0*/  @!P3 IMAD.IADD R22, R22, 0x1, -R25.reuse ;  /* 0x000000011616b824 */ /* 0x100fe200078e0a19 */
[----:B------:R-:W-:Y:S01]  /*14d0*/  ISETP.GE.AND P3, PT, R38, RZ, PT ;  /* 0x000000ff2600720c */ /* 0x000fe20003f66270 */
[----:B------:R-:W-:Y:S01]  /*14e0*/  @!P4 IMAD.IADD R23, R23, 0x1, -R25 ;  /* 0x000000011717c824 */ /* 0x000fe200078e0a19 */
[C---:B------:R-:W-:Y:S01]  /*14f0*/  ISETP.GT.U32.AND P4, PT, R25.reuse, R6, PT ;  /* 0x000000061900720c */ /* 0x040fe20003f84070 */
[----:B------:R-:W-:Y:S01]  /*1500*/  @!P5 IMAD.MOV R13, RZ, RZ, -R13 ;  /* 0x000000ffff0dd224 */ /* 0x000fe200078e0a0d */
[C---:B------:R-:W-:Y:S01]  /*1510*/  ISETP.GT.U32.AND P5, PT, R25.reuse, R8, PT ;  /* 0x000000081900720c */ /* 0x040fe20003fa4070 */
[----:B------:R-:W-:Y:S01]  /*1520*/  IMAD R12, R10, UR19, RZ ;  /* 0x000000130a0c7c24 */ /* 0x000fe2000f8e02ff */
[----:B------:R-:W-:Y:S01]  /*1530*/  SHF.R.U32.HI R36, RZ, 0x6, R0 ;  /* 0x00000006ff247819 */ /* 0x000fe20000011600 */
[----:B------:R-:W-:Y:S01]  /*1540*/  @!P6 IMAD.MOV R16, RZ, RZ, -R16 ;  /* 0x000000ffff10e224 */ /* 0x000fe200078e0a10 */
[C---:B------:R-:W-:Y:S01]  /*1550*/  ISETP.GT.U32.AND P6, PT, R25.reuse, R23, PT ;  /* 0x000000171900720c */ /* 0x040fe20003fc4070 */
[----:B------:R-:W-:Y:S01]  /*1560*/  @!P1 IMAD.MOV R17, RZ, RZ, -R17 ;  /* 0x000000ffff119224 */ /* 0x000fe200078e0a11 */
[C---:B------:R-:W-:Y:S01]  /*1570*/  ISETP.GT.U32.AND P1, PT, R25.reuse, R21, PT ;  /* 0x000000151900720c */ /* 0x040fe20003f24070 */
[----:B------:R-:W-:Y:S01]  /*1580*/  @!P2 IMAD.MOV R18, RZ, RZ, -R18 ;  /* 0x000000ffff12a224 */ /* 0x000fe200078e0a12 */
[----:B------:R-:W-:Y:S01]  /*1590*/  ISETP.GT.U32.AND P2, PT, R25, R22, PT ;  /* 0x000000161900720c */ /* 0x000fe20003f44070 */
[----:B------:R-:W-:Y:S01]  /*15a0*/  @!P3 IMAD.MOV R20, RZ, RZ, -R20 ;  /* 0x000000ffff14b224 */ /* 0x000fe200078e0a14 */
[----:B------:R-:W-:Y:S01]  /*15b0*/  ISETP.GE.AND P3, PT, R39, RZ, PT ;  /* 0x000000ff2700720c */ /* 0x000fe20003f66270 */
[--C-:B------:R-:W-:Y:S01]  /*15c0*/  @!P4 IMAD.IADD R6, R6, 0x1, -R25.reuse ;  /* 0x000000010606c824 */ /* 0x100fe200078e0a19 */
[----:B------:R-:W-:Y:S01]  /*15d0*/  ISETP.GE.AND P4, PT, R40, RZ, PT ;  /* 0x000000ff2800720c */ /* 0x000fe20003f86270 */
[--C-:B------:R-:W-:Y:S01]  /*15e0*/  @!P5 IMAD.IADD R8, R8, 0x1, -R25.reuse ;  /* 0x000000010808d824 */ /* 0x100fe200078e0a19 */
[----:B------:R-:W-:Y:S01]  /*15f0*/  ISETP.GE.AND P5, PT, R41, RZ, PT ;  /* 0x000000ff2900720c */ /* 0x000fe20003fa6270 */
[----:B------:R-:W-:Y:S01]  /*1600*/  IMAD.MOV.U32 R141, RZ, RZ, R6 ;  /* 0x000000ffff8d7224 */ /* 0x000fe200078e0006 */
[----:B------:R-:W-:Y:S01]  /*1610*/  LOP3.LUT R6, RZ, R15, RZ, 0x33, !PT ;  /* 0x0000000fff067212 */ /* 0x000fe200078e33ff */
[--C-:B------:R-:W-:Y:S01]  /*1620*/  @!P6 IMAD.IADD R23, R23, 0x1, -R25.reuse ;  /* 0x000000011717e824 */ /* 0x100fe200078e0a19 */
[----:B------:R-:W-:Y:S01]  /*1630*/  ISETP.NE.AND P6, PT, R15, RZ, PT ;  /* 0x000000ff0f00720c */ /* 0x000fe20003fc5270 */
[--C-:B------:R-:W-:Y:S01]  /*1640*/  @!P1 IMAD.IADD R21, R21, 0x1, -R25.reuse ;  /* 0x0000000115159824 */ /* 0x100fe200078e0a19 */
[----:B------:R-:W-:Y:S01]  /*1650*/  ISETP.GE.AND P1, PT, R42, RZ, PT ;  /* 0x000000ff2a00720c */ /* 0x000fe20003f26270 */
[----:B------:R-:W-:Y:S01]  /*1660*/  @!P2 IMAD.IADD R22, R22, 0x1, -R25 ;  /* 0x000000011616a824 */ /* 0x000fe200078e0a19 */
[----:B------:R-:W-:Y:S01]  /*1670*/  ISETP.GE.AND P2, PT, R33, RZ, PT ;  /* 0x000000ff2100720c */ /* 0x000fe20003f46270 */
[----:B------:R-:W-:Y:S01]  /*1680*/  @!P3 IMAD.MOV R141, RZ, RZ, -R141 ;  /* 0x000000ffff8db224 */ /* 0x000fe200078e0a8d */
[----:B------:R-:W-:Y:S01]  /*1690*/  ISETP.GE.AND P3, PT, R2, RZ, PT ;  /* 0x000000ff0200720c */ /* 0x000fe20003f66270 */
[----:B------:R-:W-:Y:S01]  /*16a0*/  @!P4 IMAD.MOV R8, RZ, RZ, -R8 ;  /* 0x000000ffff08c224 */ /* 0x000fe200078e0a08 */
[----:B------:R-:W-:Y:S01]  /*16b0*/  ISETP.NE.AND P4, PT, R14, RZ, PT ;  /* 0x000000ff0e00720c */ /* 0x000fe20003f85270 */
[----:B------:R-:W-:Y:S01]  /*16c0*/  @!P5 IMAD.MOV R21, RZ, RZ, -R21 ;  /* 0x000000ffff15d224 */ /* 0x000fe200078e0a15 */
[----:B------:R-:W-:Y:S01]  /*16d0*/  SEL R55, R6, R13, !P6 ;  /* 0x0000000d06377207 */ /* 0x000fe20007000000 */
[----:B---3--:R-:W-:Y:S01]  /*16e0*/  VIADD R13, R11, 0x1f ;  /* 0x0000001f0b0d7836 */ /* 0x008fe20000000000 */
[----:B------:R-:W-:-:S02]  /*16f0*/  SGXT.U32 R36, R36, 0x1 ;  /* 0x000000012424781a */ /* 0x000fc40000000000 */
[C---:B------:R-:W-:Y:S01]  /*1700*/  SEL R45, R6.reuse, R7, !P6 ;  /* 0x00000007062d7207 */ /* 0x040fe20007000000 */
[----:B------:R-:W-:Y:S01]  /*1710*/  @!P1 IMAD.MOV R22, RZ, RZ, -R22 ;  /* 0x000000ffff169224 */ /* 0x000fe200078e0a16 */
[----:B------:R-:W-:Y:S01]  /*1720*/  ISETP.GT.AND P1, PT, R13, 0x1f, PT ;  /* 0x0000001f0d00780c */ /* 0x000fe20003f24270 */
[----:B------:R-:W-:Y:S01]  /*1730*/  @!P2 IMAD.MOV R23, RZ, RZ, -R23 ;  /* 0x000000ffff17a224 */ /* 0x000fe200078e0a17 */
[C---:B------:R-:W-:Y:S01]  /*1740*/  SEL R47, R6.reuse, R9, !P6 ;  /* 0x00000009062f7207 */ /* 0x040fe20007000000 */
[----:B------:R-:W-:Y:S01]  /*1750*/  @!P3 IMAD.MOV R4, RZ, RZ, -R4 ;  /* 0x000000ffff04b224 */ /* 0x000fe200078e0a04 */
[----:B------:R-:W-:Y:S02]  /*1760*/  SEL R49, R6, R49, !P6 ;  /* 0x0000003106317207 */ /* 0x000fe40007000000 */
[----:B------:R-:W-:Y:S02]  /*1770*/  @!P4 LOP3.LUT R4, RZ, R14, RZ, 0x33, !PT ;  /* 0x0000000eff04c212 */ /* 0x000fe400078e33ff */
[----:B------:R-:W-:-:S02]  /*1780*/  LOP3.LUT R14, R36, 0x2, RZ, 0xfc, !PT ;  /* 0x00000002240e7812 */ /* 0x000fc400078efcff */
[----:B------:R-:W-:Y:S01]  /*1790*/  SEL R51, R6, R51, !P6 ;  /* 0x0000003306337207 */ /* 0x000fe20007000000 */
[----:B-1----:R-:W-:Y:S01]  /*17a0*/  IMAD R15, R4, UR4, RZ ;  /* 0x00000004040f7c24 */ /* 0x002fe2000f8e02ff */
[C---:B------:R-:W-:Y:S02]  /*17b0*/  SEL R53, R6.reuse, R53, !P6 ;  /* 0x0000003506357207 */ /* 0x040fe40007000000 */
[C---:B------:R-:W-:Y:S02]  /*17c0*/  SEL R127, R6.reuse, R16, !P6 ;  /* 0x00000010067f7207 */ /* 0x040fe40007000000 */
[C---:B------:R-:W-:Y:S01]  /*17d0*/  SEL R135, R6.reuse, R17, !P6 ;  /* 0x0000001106877207 */ /* 0x040fe20007000000 */
[----:B------:R-:W-:Y:S01]  /*17e0*/  IMAD.U32 R17, RZ, RZ, UR18 ;  /* 0x00000012ff117e24 */ /* 0x000fe2000f8e00ff */
[----:B------:R-:W-:Y:S01]  /*17f0*/  SEL R137, R6, R18, !P6 ;  /* 0x0000001206897207 */ /* 0x000fe20007000000 */
[----:B------:R-:W-:Y:S01]  /*1800*/  IMAD R18, R36, UR18, RZ ;  /* 0x0000001224127c24 */ /* 0x000fe2000f8e02ff */
[----:B------:R-:W-:-:S02]  /*1810*/  SEL R139, R6, R20, !P6 ;  /* 0x00000014068b7207 */ /* 0x000fc40007000000 */
[C---:B------:R-:W-:Y:S02]  /*1820*/  SEL R141, R6.reuse, R141, !P6 ;  /* 0x0000008d068d7207 */ /* 0x040fe40007000000 */
[C---:B------:R-:W-:Y:S02]  /*1830*/  SEL R143, R6.reuse, R8, !P6 ;  /* 0x00000008068f7207 */ /* 0x040fe40007000000 */
[C---:B------:R-:W-:Y:S02]  /*1840*/  SEL R145, R6.reuse, R21, !P6 ;  /* 0x0000001506917207 */ /* 0x040fe40007000000 */
[C---:B------:R-:W-:Y:S02]  /*1850*/  SEL R147, R6.reuse, R22, !P6 ;  /* 0x0000001606937207 */ /* 0x040fe40007000000 */
[C---:B------:R-:W-:Y:S02]  /*1860*/  SEL R149, R6.reuse, R23, !P6 ;  /* 0x0000001706957207 */ /* 0x040fe40007000000 */
[----:B------:R-:W-:-:S02]  /*1870*/  SEL R151, R6, R24, !P6 ;  /* 0x0000001806977207 */ /* 0x000fc40007000000 */
[----:B------:R-:W-:Y:S02]  /*1880*/  LOP3.LUT R5, R5, 0x600000, RZ, 0xc0, !PT ;  /* 0x0060000005057812 */ /* 0x000fe400078ec0ff */
[----:B------:R-:W-:Y:S02]  /*1890*/  SEL R6, RZ, 0x4, !P1 ;  /* 0x00000004ff067807 */ /* 0x000fe40004800000 */
[-C--:B------:R-:W-:Y:S02]  /*18a0*/  ISETP.GE.AND P1, PT, R14, R11.reuse, PT ;  /* 0x0000000b0e00720c */ /* 0x080fe40003f26270 */
[----:B------:R-:W-:Y:S02]  /*18b0*/  LEA R80, P3, R12, UR22, 0x2 ;  /* 0x000000160c507c11 */ /* 0x000fe4000f8610ff */
[C---:B------:R-:W-:Y:S02]  /*18c0*/  LOP3.LUT R16, R36.reuse, 0x4, RZ, 0xfc, !PT ;  /* 0x0000000424107812 */ /* 0x040fe400078efcff */
[----:B------:R-:W-:Y:S01]  /*18d0*/  R2UR UR12, R5 ;  /* 0x00000000050c72ca */ /* 0x000fe200000e0000 */
[----:B------:R-:W-:Y:S01]  /*18e0*/  BAR.SYNC.DEFER_BLOCKING 0x0 ;  /* 0x0000000000007b1d */ /* 0x000fe20000010000 */
[----:B------:R-:W-:-:S02]  /*18f0*/  ISETP.GE.AND P2, PT, R36, R11, PT ;  /* 0x0000000b2400720c */ /* 0x000fc40003f46270 */
[----:B------:R-:W-:Y:S02]  /*1900*/  SEL R5, R6, RZ, !P1 ;  /* 0x000000ff06057207 */ /* 0x000fe40004800000 */
[----:B------:R-:W-:Y:S01]  /*1910*/  LEA.HI.X.SX32 R8, R12, UR23, 0x2, P3 ;  /* 0x000000170c087c11 */ /* 0x000fe200098f16ff */
[----:B------:R-:W1:Y:S01]  /*1920*/  LDCU.64 UR22, c[0x0][0x358] ;  /* 0x00006b00ff1677ac */ /* 0x000e620008000a00 */
[----:B------:R-:W-:Y:S02]  /*1930*/  ISETP.GE.AND P3, PT, R16, R11, PT ;  /* 0x0000000b1000720c */ /* 0x000fe40003f66270 */
[----:B------:R-:W-:Y:S02]  /*1940*/  SEL R4, R6, RZ, !P2 ;  /* 0x000000ff06047207 */ /* 0x000fe40005000000 */
[----:B------:R-:W-:Y:S01]  /*1950*/  ISETP.NE.U32.AND P5, PT, R5, RZ, PT ;  /* 0x000000ff0500720c */ /* 0x000fe20003fa5070 */
[----:B------:R-:W-:Y:S01]  /*1960*/  IMAD.U32 R5, RZ, RZ, UR18 ;  /* 0x00000012ff057e24 */ /* 0x000fe2000f8e00ff */
[----:B------:R-:W-:-:S02]  /*1970*/  LEA R125, P4, R15, UR20, 0x2 ;  /* 0x000000140f7d7c11 */ /* 0x000fc4000f8810ff */
[----:B------:R-:W-:Y:S01]  /*1980*/  SEL R9, R6, RZ, !P3 ;  /* 0x000000ff06097207 */ /* 0x000fe20005800000 */
[----:B------:R-:W-:Y:S01]  /*1990*/  IMAD R20, R5, 0x2, R18 ;  /* 0x0000000205147824 */ /* 0x000fe200078e0212 */
[----:B------:R-:W-:Y:S02]  /*19a0*/  LOP3.LUT R22, R36, 0x6, RZ, 0xfc, !PT ;  /* 0x0000000624167812 */ /* 0x000fe400078efcff */
[----:B------:R-:W-:Y:S01]  /*19b0*/  ISETP.NE.U32.AND P6, PT, R4, RZ, PT ;  /* 0x000000ff0400720c */ /* 0x000fe20003fc5070 */
[----:B------:R-:W-:Y:S01]  /*19c0*/  IMAD R24, R17, 0x2, R20 ;  /* 0x0000000211187824 */ /* 0x000fe200078e0214 */
[----:B------:R-:W-:Y:S02]  /*19d0*/  LEA.HI.X.SX32 R7, R15, UR21, 0x2, P4 ;  /* 0x000000150f077c11 */ /* 0x000fe4000a0f16ff */
[----:B------:R-:W-:Y:S02]  /*19e0*/  LOP3.LUT R37, R0, 0x7f, RZ, 0xc0, !PT ;  /* 0x0000007f00257812 */ /* 0x000fe400078ec0ff */
[----:B------:R-:W-:-:S02]  /*19f0*/  LEA R4, P2, R18, R125, 0x2 ;  /* 0x0000007d12047211 */ /* 0x000fc400078410ff */
[----:B------:R-:W-:Y:S01]  /*1a00*/  ISETP.NE.U32.AND P4, PT, R9, RZ, PT ;  /* 0x000000ff0900720c */ /* 0x000fe20003f85070 */
[----:B------:R-:W-:Y:S01]  /*1a10*/  IMAD.SHL.U32 R17, R37, 0x4, RZ ;  /* 0x0000000425117824 */ /* 0x000fe200078e00ff */
[----:B------:R-:W-:Y:S02]  /*1a20*/  ISETP.GE.AND P3, PT, R22, R11, PT ;  /* 0x0000000b1600720c */ /* 0x000fe40003f66270 */
[----:B------:R-:W-:Y:S02]  /*1a30*/  LOP3.LUT R9, R0, 0x60, RZ, 0xc0, !PT ;  /* 0x0000006000097812 */ /* 0x000fe400078ec0ff */
[----:B------:R-:W-:Y:S02]  /*1a40*/  LOP3.LUT R26, R36, 0x8, RZ, 0xfc, !PT ;  /* 0x00000008241a7812 */ /* 0x000fe400078efcff */
[----:B------:R-:W-:Y:S02]  /*1a50*/  LEA.HI.X.SX32 R5, R18, R7, 0x2, P2 ;  /* 0x0000000712057211 */ /* 0x000fe400010f16ff */
[----:B------:R-:W-:-:S02]  /*1a60*/  LEA R38, P2, R20, R125, 0x2 ;  /* 0x0000007d14267211 */ /* 0x000fc400078410ff */
[----:B------:R-:W-:Y:S02]  /*1a70*/  SEL R21, R6, RZ, !P3 ;  /* 0x000000ff06157207 */ /* 0x000fe40005800000 */
[----:B------:R-:W-:Y:S02]  /*1a80*/  SHF.R.U32.HI R30, RZ, 0x1, R9 ;  /* 0x00000001ff1e7819 */ /* 0x000fe40000011609 */
[----:B------:R-:W-:Y:S02]  /*1a90*/  ISETP.GE.AND P3, PT, R26, R11, PT ;  /* 0x0000000b1a00720c */ /* 0x000fe40003f66270 */
[----:B------:R-:W-:Y:S02]  /*1aa0*/  LEA.HI.X.SX32 R39, R20, R7, 0x2, P2 ;  /* 0x0000000714277211 */ /* 0x000fe400010f16ff */
[----:B------:R-:W-:Y:S02]  /*1ab0*/  ISETP.NE.U32.AND P1, PT, R37, RZ, PT ;  /* 0x000000ff2500720c */ /* 0x000fe40003f25070 */
[----:B------:R-:W-:-:S02]  /*1ac0*/  LEA R40, P2, R24, R125, 0x2 ;  /* 0x0000007d18287211 */ /* 0x000fc400078410ff */
[----:B------:R-:W-:Y:S02]  /*1ad0*/  LOP3.LUT R17, R17, R30, RZ, 0x3c, !PT ;  /* 0x0000001e11117212 */ /* 0x000fe400078e3cff */
[----:B------:R-:W-:Y:S01]  /*1ae0*/  SEL R23, R6, RZ, !P3 ;  /* 0x000000ff06177207 */ /* 0x000fe20005800000 */
[----:B-1----:R-:W-:Y:S08]  /*1af0*/  BRA.U UP0, `(.L_x_5) ;  /* 0x0000000100187547 */ /* 0x002ff0000b800000 */
[----:B------:R-:W-:Y:S01]  /*1b00*/  ELECT P3, URZ, PT ;  /* 0x0000000000ff782f */ /* 0x000fe20003860000 */
[----:B------:R-:W-:Y:S01]  /*1b10*/  IMAD.MOV.U32 R9, RZ, RZ, 0x1 ;  /* 0x00000001ff097424 */ /* 0x000fe200078e00ff */
[----:B------:R-:W-:Y:S01]  /*1b20*/  UMOV UR4, 0x40 ;  /* 0x0000004000047882 */ /* 0x000fe20000000000 */
[----:B------:R-:W-:Y:S01]  /*1b30*/  UVIRTCOUNT.DEALLOC.SMPOOL 0x80 ;  /* 0x000000800000784c */ /* 0x000fe20000000000 */
[----:B------:R-:W-:-:S09]  /*1b40*/  ULEA UR4, UR11, UR4, 0x18 ;  /* 0x000000040b047291 */ /* 0x000fd2000f8ec0ff */
[----:B------:R1:W-:Y:S03]  /*1b50*/  @P3 STS.U8 [UR4], R9 ;  /* 0x00000009ff003988 */ /* 0x0003e60008000004 */
.L_x_5:
[----:B------:R-:W-:Y:S01]  /*1b60*/  UIADD3 UR12, UPT, UPT, UR27, UR12, URZ ;  /* 0x0000000c1b0c7290 */ /* 0x000fe2000fffe0ff */
[----:B------:R-:W-:Y:S01]  /*1b70*/  ISETP.NE.U32.AND P3, PT, R23, RZ, PT ;  /* 0x000000ff1700720c */ /* 0x000fe20003f65070 */
[----:B------:R-:W-:Y:S01]  /*1b80*/  VOTEU.ALL UP1, P1 ;  /* 0x0000000000ff7886 */ /* 0x000fe20000820000 */
[----:B------:R-:W-:Y:S01]  /*1b90*/  UIADD3 UR13, UPT, UPT, UR10, 0xc000, URZ ;  /* 0x0000c0000a0d7890 */ /* 0x000fe2000fffe0ff */
[----:B------:R-:W-:Y:S01]  /*1ba0*/  LEA.HI.X.SX32 R41, R24, R7, 0x2, P2 ;  /* 0x0000000718297211 */ /* 0x000fe200010f16ff */
[----:B-1----:R-:W-:Y:S01]  /*1bb0*/  IMAD.U32 R9, RZ, RZ, UR18 ;  /* 0x00000012ff097e24 */ /* 0x002fe2000f8e00ff */
[----:B------:R-:W-:Y:S01]  /*1bc0*/  LOP3.LUT R23, R19, 0x10, RZ, 0x3c, !PT ;  /* 0x0000001013177812 */ /* 0x000fe200078e3cff */
[----:B------:R-:W-:Y:S01]  /*1bd0*/  VOTEU.ALL UP2, P1 ;  /* 0x0000000000ff7886 */ /* 0x000fe20000840000 */
[----:B------:R-:W-:-:S04]  /*1be0*/  @!UP1 UIADD3 UR6, UPT, UPT, -UR5, 0x100000, URZ ;  /* 0x0010000005069890 */ /* 0x000fc8000fffe1ff */
[----:B------:R-:W-:Y:S02]  /*1bf0*/  @!UP1 USHF.L.U32 UR7, UR6, 0xb, URZ ;  /* 0x0000000b06079899 */ /* 0x000fe400080006ff */
[----:B------:R-:W-:Y:S01]  /*1c00*/  @!UP1 USHF.L.U32 UR6, UR6, 0x1, URZ ;  /* 0x0000000106069899 */ /* 0x000fe200080006ff */
[----:B------:R-:W-:Y:S01]  /*1c10*/  STTM.16dp32bit_t0_t15.x32 tmem[UR12], RZ ;  /* 0x000000ff000079ed */ /* 0x000fe20008a8000c */
[----:B------:R-:W-:Y:S01]  /*1c20*/  STTM.16dp32bit_t16_t31.x32 tmem[UR12+0x20], RZ ;  /* 0x000020ff000079ed */ /* 0x000fe20008aa000c */
[----:B------:R-:W1:Y:S01]  /*1c30*/  FENCE.VIEW.ASYNC.T ;  /* 0x00000000000073c6 */ /* 0x000e620000000200 */
[----:B------:R-:W-:-:S04]  /*1c40*/  @!UP1 UIADD3 UR4, UPT, UPT, -UR5, 0x100000, URZ ;  /* 0x0010000005049890 */ /* 0x000fc8000fffe1ff */
[----:B------:R-:W-:Y:S02]  /*1c50*/  @!UP1 USHF.L.U32 UR5, UR4, 0xb, URZ ;  /* 0x0000000b04059899 */ /* 0x000fe400080006ff */
[----:B------:R-:W-:Y:S01]  /*1c60*/  @!UP1 USHF.L.U32 UR4, UR4, 0x1, URZ ;  /* 0x0000000104049899 */ /* 0x000fe200080006ff */
[----:B-1----:R-:W-:Y:S01]  /*1c70*/  BAR.SYNC.DEFER_BLOCKING 0x0 ;  /* 0x0000000000007b1d */ /* 0x002fe20000010000 */
[----:B------:R-:W-:Y:S01]  /*1c80*/  ISETP.NE.U32.AND P2, PT, R21, RZ, PT ;  /* 0x000000ff1500720c */ /* 0x000fe20003f45070 */
[----:B------:R-:W-:Y:S01]  /*1c90*/  VIADD R21, R19, UR10 ;  /* 0x0000000a13157c36 */ /* 0x000fe20008000000 */
[----:B------:R-:W-:Y:S01]  /*1ca0*/  LOP3.LUT R32, R36, 0xa, RZ, 0xfc, !PT ;  /* 0x0000000a24207812 */ /* 0x000fe200078efcff */
[----:B------:R-:W-:Y:S01]  /*1cb0*/  IMAD.U32 R79, RZ, RZ, UR14 ;  /* 0x0000000eff4f7e24 */ /* 0x000fe2000f8e00ff */
[----:B------:R-:W-:Y:S01]  /*1cc0*/  LEA.HI R28, R0, 0xe, RZ, 0x1a ;  /* 0x0000000e001c7811 */ /* 0x000fe200078fd0ff */
[----:B------:R-:W-:Y:S01]  /*1cd0*/  VOTEU.ALL UP1, P1 ;  /* 0x0000000000ff7886 */ /* 0x000fe20000820000 */
[----:B------:R-:W-:Y:S01]  /*1ce0*/  IMAD.U32 R87, RZ, RZ, UR14 ;  /* 0x0000000eff577e24 */ /* 0x000fe2000f8e00ff */
[C---:B------:R-:W-:Y:S01]  /*1cf0*/  LOP3.LUT R42, R36.reuse, 0x10, RZ, 0xfc, !PT ;  /* 0x00000010242a7812 */ /* 0x040fe200078efcff */
[----:B------:R-:W-:Y:S01]  /*1d00*/  IMAD R30, R9, 0x2, R24 ;  /* 0x00000002091e7824 */ /* 0x000fe200078e0218 */
[C---:B------:R-:W-:Y:S01]  /*1d10*/  LOP3.LUT R46, R36.reuse, 0x12, RZ, 0xfc, !PT ;  /* 0x00000012242e7812 */ /* 0x040fe200078efcff */
[----:B------:R-:W-:Y:S01]  /*1d20*/  VIADD R25, R23, UR10 ;  /* 0x0000000a17197c36 */ /* 0x000fe20008000000 */
[C---:B------:R-:W-:Y:S01]  /*1d30*/  LOP3.LUT R50, R36.reuse, 0x14, RZ, 0xfc, !PT ;  /* 0x0000001424327812 */ /* 0x040fe200078efcff */
[----:B------:R-:W-:Y:S01]  /*1d40*/  IMAD.WIDE R78, R79, 0x4, R4 ;  /* 0x000000044f4e7825 */ /* 0x000fe200078e0204 */
[C---:B------:R-:W-:Y:S01]  /*1d50*/  LOP3.LUT R31, R19.reuse, 0x30, RZ, 0x3c, !PT ;  /* 0x00000030131f7812 */ /* 0x040fe200078e3cff */
[----:B------:R-:W-:Y:S01]  /*1d60*/  USHF.L.U32 UR15, UR19, 0x5, URZ ;  /* 0x00000005130f7899 */ /* 0x000fe200080006ff */
[----:B------:R-:W-:Y:S01]  /*1d70*/  LOP3.LUT R35, R19, 0x40, RZ, 0x3c, !PT ;  /* 0x0000004013237812 */ /* 0x000fe200078e3cff */
[----:B------:R-:W-:Y:S01]  /*1d80*/  IMAD.WIDE R86, R87, 0x4, R38 ;  /* 0x0000000457567825 */ /* 0x000fe200078e0226 */
[C---:B------:R-:W-:Y:S01]  /*1d90*/  LOP3.LUT R134, R36.reuse, 0x16, RZ, 0xfc, !PT ;  /* 0x0000001624867812 */ /* 0x040fe200078efcff */
[----:B------:R-:W-:Y:S01]  /*1da0*/  USHF.R.S32.HI UR16, URZ, 0x1f, UR14 ;  /* 0x0000001fff107899 */ /* 0x000fe2000801140e */
[C---:B------:R-:W-:Y:S01]  /*1db0*/  LOP3.LUT R136, R36.reuse, 0x18, RZ, 0xfc, !PT ;  /* 0x0000001824887812 */ /* 0x040fe200078efcff */
[----:B------:R-:W-:Y:S01]  /*1dc0*/  IMAD.U32 R85, RZ, RZ, UR14 ;  /* 0x0000000eff557e24 */ /* 0x000fe2000f8e00ff */
[C---:B------:R-:W-:Y:S01]  /*1dd0*/  LOP3.LUT R138, R36.reuse, 0x1a, RZ, 0xfc, !PT ;  /* 0x0000001a248a7812 */ /* 0x040fe200078efcff */
[----:B------:R-:W-:Y:S01]  /*1de0*/  IMAD R34, R9, 0x2, R30 ;  /* 0x0000000209227824 */ /* 0x000fe200078e021e */
[----:B------:R-:W1:Y:S02]  /*1df0*/  FENCE.VIEW.ASYNC.S ;  /* 0x00000000000073c6 */ /* 0x000e640000000000 */
[----:B-1----:R-:W1:Y:S02]  /*1e00*/  @!UP1 SYNCS.EXCH.64 URZ, [UR13], UR6 ;  /* 0x000000060dff95b2 */ /* 0x002e640008000100 */
[----:B-1----:R-:W-:Y:S01]  /*1e10*/  BAR.SYNC.DEFER_BLOCKING 0x0 ;  /* 0x0000000000007b1d */ /* 0x002fe20000010000 */
[----:B------:R-:W-:Y:S01]  /*1e20*/  IMAD.U32 R27, RZ, RZ, UR18 ;  /* 0x00000012ff1b7e24 */ /* 0x000fe2000f8e00ff */
[----:B------:R-:W-:Y:S01]  /*1e30*/  LOP3.LUT R144, R36, 0x1c, RZ, 0xfc, !PT ;  /* 0x0000001c24907812 */ /* 0x000fe200078efcff */
[----:B------:R-:W-:Y:S01]  /*1e40*/  IMAD.WIDE R84, R85, 0x4, R40 ;  /* 0x0000000455547825 */ /* 0x000fe200078e0228 */
[----:B------:R-:W-:Y:S01]  /*1e50*/  LEA.HI R140, R0, 0x1e, RZ, 0x1a ;  /* 0x0000001e008c7811 */ /* 0x000fe200078fd0ff */
[----:B------:R-:W-:Y:S01]  /*1e60*/  USHF.L.U32 UR28, UR14, 0x2, URZ ;  /* 0x000000020e1c7899 */ /* 0x000fe200080006ff */
[----:B------:R-:W-:Y:S01]  /*1e70*/  LOP3.LUT R146, R19, 0x60, RZ, 0x3c, !PT ;  /* 0x0000006013927812 */ /* 0x000fe200078e3cff */
[----:B------:R-:W-:Y:S01]  /*1e80*/  IMAD.U32 R99, RZ, RZ, UR14 ;  /* 0x0000000eff637e24 */ /* 0x000fe2000f8e00ff */
[----:B------:R-:W-:-:S02]  /*1e90*/  USHF.L.U64.HI UR29, UR14, 0x2, UR16 ;  /* 0x000000020e1d7899 */ /* 0x000fc40008010210 */
[----:B------:R-:W-:Y:S01]  /*1ea0*/  IMAD.U32 R93, RZ, RZ, UR14 ;  /* 0x0000000eff5d7e24 */ /* 0x000fe2000f8e00ff */
[----:B------:R-:W-:Y:S01]  /*1eb0*/  USHF.R.S32.HI UR17, URZ, 0x1f, UR15 ;  /* 0x0000001fff117899 */ /* 0x000fe2000801140f */
[----:B------:R-:W-:Y:S01]  /*1ec0*/  IMAD R44, R28, UR18, RZ ;  /* 0x000000121c2c7c24 */ /* 0x000fe2000f8e02ff */
[----:B------:R-:W-:Y:S01]  /*1ed0*/  USHF.L.U32 UR30, UR15, 0x2, URZ ;  /* 0x000000020f1e7899 */ /* 0x000fe200080006ff */
[----:B------:R-:W-:Y:S01]  /*1ee0*/  IMAD.U32 R95, RZ, RZ, UR14 ;  /* 0x0000000eff5f7e24 */ /* 0x000fe2000f8e00ff */
[----:B------:R-:W-:Y:S01]  /*1ef0*/  USHF.L.U64.HI UR31, UR15, 0x2, UR17 ;  /* 0x000000020f1f7899 */ /* 0x000fe20008010211 */
[----:B------:R-:W-:Y:S02]  /*1f00*/  IMAD.U32 R97, RZ, RZ, UR14 ;  /* 0x0000000eff617e24 */ /* 0x000fe4000f8e00ff */
[----:B------:R-:W-:Y:S02]  /*1f10*/  IMAD.U32 R91, RZ, RZ, UR14 ;  /* 0x0000000eff5b7e24 */ /* 0x000fe4000f8e00ff */
[----:B------:R-:W-:-:S02]  /*1f20*/  IMAD.U32 R107, RZ, RZ, UR14 ;  /* 0x0000000eff6b7e24 */ /* 0x000fc4000f8e00ff */
[----:B------:R-:W-:Y:S02]  /*1f30*/  IMAD.U32 R101, RZ, RZ, UR14 ;  /* 0x0000000eff657e24 */ /* 0x000fe4000f8e00ff */
[----:B------:R-:W-:Y:S01]  /*1f40*/  IMAD.U32 R103, RZ, RZ, UR14 ;  /* 0x0000000eff677e24 */ /* 0x000fe2000f8e00ff */
[----:B------:R1:W2:Y:S02]  /*1f50*/  @!UP2 SYNCS.EXCH.64 URZ, [UR10+0xc008], UR4 ;  /* 0x00c008040affa5b2 */ /* 0x0002a40008000100 */
[----:B------:R-:W-:Y:S01]  /*1f60*/  @!PT LDS RZ, [RZ] ;  /* 0x00000000fffff984 */ /* 0x000fe20000000800 */
[----:B------:R-:W-:Y:S01]  /*1f70*/  @!PT LDS RZ, [RZ] ;  /* 0x00000000fffff984 */ /* 0x000fe20000000800 */
[----:B------:R-:W-:Y:S01]  /*1f80*/  @!PT LDS RZ, [RZ] ;  /* 0x00000000fffff984 */ /* 0x000fe20000000800 */
[----:B--2---:R2:W-:Y:S01]  /*1f90*/  LDGSTS.E [R21], desc[UR22][R4.64], P6 ;  /* 0x0000000004157fae */ /* 0x0045e2000b1a1016 */
[----:B------:R-:W-:Y:S02]  /*1fa0*/  IMAD.U32 R105, RZ, RZ, UR14 ;  /* 0x0000000eff697e24 */ /* 0x000fe4000f8e00ff */
[----:B------:R-:W-:Y:S01]  /*1fb0*/  IMAD.U32 R77, RZ, RZ, UR18 ;  /* 0x00000012ff4d7e24 */ /* 0x000fe2000f8e00ff */
[----:B------:R3:W-:Y:S01]  /*1fc0*/  LDGSTS.E [R21+0x8], desc[UR22][R38.64], P5 ;  /* 0x0000800026157fae */ /* 0x0007e2000a9a1016 */
[----:B------:R-:W-:-:S02]  /*1fd0*/  IMAD R142, R140, UR18, RZ ;  /* 0x000000128c8e7c24 */ /* 0x000fc4000f8e02ff */
[----:B------:R-:W-:Y:S01]  /*1fe0*/  VIADD R109, R11, 0xffffffe0 ;  /* 0xffffffe00b6d7836 */ /* 0x000fe20000000000 */
[----:B------:R4:W-:Y:S01]  /*1ff0*/  LDGSTS.E [R25], desc[UR22][R40.64], P4 ;  /* 0x0000000028197fae */ /* 0x0009e2000a1a1016 */
[----:B------:R-:W-:Y:S01]  /*2000*/  ISETP.GE.AND P4, PT, R32, R11, PT ;  /* 0x0000000b2000720c */ /* 0x000fe20003f86270 */
[----:B------:R-:W-:Y:S01]  /*2010*/  IMAD.U32 R119, RZ, RZ, UR15 ;  /* 0x0000000fff777e24 */ /* 0x000fe2000f8e00ff */
[----:B-1----:R-:W1:Y:S01]  /*2020*/  LDCU UR4, c[0x0][0x3b0] ;  /* 0x00007600ff0477ac */ /* 0x002e620008000800 */
[----:B--2---:R-:W-:Y:S01]  /*2030*/  LEA R4, P5, R30, R125, 0x2 ;  /* 0x0000007d1e047211 */ /* 0x004fe200078a10ff */
[----:B------:R-:W-:Y:S01]  /*2040*/  IMAD.U32 R131, RZ, RZ, UR15 ;  /* 0x0000000fff837e24 */ /* 0x000fe2000f8e00ff */
[----:B------:R-:W-:Y:S01]  /*2050*/  SEL R9, R6, RZ, !P4 ;  /* 0x000000ff06097207 */ /* 0x000fe20006000000 */
[----:B------:R-:W-:Y:S01]  /*2060*/  IMAD.U32 R129, RZ, RZ, UR15 ;  /* 0x0000000fff817e24 */ /* 0x000fe2000f8e00ff */
[----:B---3--:R-:W-:Y:S01]  /*2070*/  LOP3.LUT R38, R36, 0xc, RZ, 0xfc, !PT ;  /* 0x0000000c24267812 */ /* 0x008fe200078efcff */
[----:B------:R-:W-:Y:S01]  /*2080*/  VIADD R39, R35, UR10 ;  /* 0x0000000a23277c36 */ /* 0x000fe20008000000 */
[----:B------:R-:W-:Y:S01]  /*2090*/  LEA.HI.X.SX32 R5, R30, R7, 0x2, P5 ;  /* 0x000000071e057211 */ /* 0x000fe200028f16ff */
[----:B------:R-:W-:Y:S01]  /*20a0*/  IMAD.U32 R153, RZ, RZ, UR15 ;  /* 0x0000000fff997e24 */ /* 0x000fe2000f8e00ff */
[----:B------:R-:W-:Y:S01]  /*20b0*/  ISETP.GE.AND P6, PT, R38, R11, PT ;  /* 0x0000000b2600720c */ /* 0x000fe20003fc6270 */
[----:B----4-:R-:W-:Y:S01]  /*20c0*/  IMAD R40, R27, 0x2, R34 ;  /* 0x000000021b287824 */ /* 0x010fe200078e0222 */
[----:B------:R-:W-:Y:S01]  /*20d0*/  LEA R56, P5, R34, R125, 0x2 ;  /* 0x0000007d22387211 */ /* 0x000fe200078a10ff */
[----:B------:R2:W-:Y:S01]  /*20e0*/  LDGSTS.E [R25+0x8], desc[UR22][R4.64], P2 ;  /* 0x0000800004197fae */ /* 0x0005e200091a1016 */
[----:B------:R-:W-:Y:S01]  /*20f0*/  ISETP.GE.AND P4, PT, R28, R11, PT ;  /* 0x0000000b1c00720c */ /* 0x000fe20003f86270 */
[----:B------:R-:W-:Y:S01]  /*2100*/  IMAD.WIDE R98, R99, 0x4, R4 ;  /* 0x0000000463627825 */ /* 0x000fe200078e0204 */
[----:B------:R-:W-:-:S02]  /*2110*/  SEL R27, R6, RZ, !P6 ;  /* 0x000000ff061b7207 */ /* 0x000fc40007000000 */
[----:B------:R-:W-:Y:S01]  /*2120*/  LEA.HI.X.SX32 R57, R34, R7, 0x2, P5 ;  /* 0x0000000722397211 */ /* 0x000fe200028f16ff */
[----:B------:R-:W-:Y:S01]  /*2130*/  IMAD.U32 R41, RZ, RZ, UR18 ;  /* 0x00000012ff297e24 */ /* 0x000fe2000f8e00ff */
[----:B------:R-:W-:Y:S01]  /*2140*/  LEA R58, P5, R40, R125, 0x2 ;  /* 0x0000007d283a7211 */ /* 0x000fe200078a10ff */
[----:B-1----:R-:W-:Y:S01]  /*2150*/  IMAD R45, R45, UR4, RZ ;  /* 0x000000042d2d7c24 */ /* 0x002fe2000f8e02ff */
[----:B------:R-:W-:Y:S01]  /*2160*/  ISETP.NE.U32.AND P6, PT, R9, RZ, PT ;  /* 0x000000ff0900720c */ /* 0x000fe20003fc5070 */
[----:B------:R-:W-:Y:S01]  /*2170*/  IMAD.WIDE R92, R93, 0x4, R56 ;  /* 0x000000045d5c7825 */ /* 0x000fe200078e0238 */
[----:B------:R-:W-:Y:S02]  /*2180*/  SEL R9, R6, RZ, !P4 ;  /* 0x000000ff06097207 */ /* 0x000fe40006000000 */
[----:B------:R-:W-:Y:S01]  /*2190*/  ISETP.NE.U32.AND P4, PT, R27, RZ, PT ;  /* 0x000000ff1b00720c */ /* 0x000fe20003f85070 */
[----:B------:R-:W-:Y:S01]  /*21a0*/  IMAD R47, R47, UR4, RZ ;  /* 0x000000042f2f7c24 */ /* 0x000fe2000f8e02ff */
[----:B------:R-:W-:Y:S01]  /*21b0*/  LOP3.LUT R27, R19, 0x20, RZ, 0x3c, !PT ;  /* 0x00000020131b7812 */ /* 0x000fe200078e3cff */
[----:B------:R-:W-:Y:S01]  /*21c0*/  IMAD R49, R49, UR4, RZ ;  /* 0x0000000431317c24 */ /* 0x000fe2000f8e02ff */
[----:B------:R-:W-:Y:S01]  /*21d0*/  LEA.HI.X.SX32 R59, R40, R7, 0x2, P5 ;  /* 0x00000007283b7211 */ /* 0x000fe200028f16ff */
[----:B------:R-:W-:Y:S01]  /*21e0*/  IMAD R51, R51, UR4, RZ ;  /* 0x0000000433337c24 */ /* 0x000fe2000f8e02ff */
[----:B------:R-:W-:Y:S01]  /*21f0*/  ISETP.NE.U32.AND P5, PT, R9, RZ, PT ;  /* 0x000000ff0900720c */ /* 0x000fe20003fa5070 */
[----:B------:R-:W-:Y:S01]  /*2200*/  IMAD.U32 R9, RZ, RZ, UR18 ;  /* 0x00000012ff097e24 */ /* 0x000fe2000f8e00ff */
[----:B------:R-:W-:Y:S01]  /*2210*/  ISETP.GE.AND P2, PT, R42, R11, PT ;  /* 0x0000000b2a00720c */ /* 0x000fe20003f46270 */
[----:B------:R-:W-:-:S02]  /*2220*/  VIADD R29, R27, UR10 ;  /* 0x0000000a1b1d7c36 */ /* 0x000fc40008000000 */
[----:B------:R-:W-:Y:S01]  /*2230*/  IMAD R48, R9, 0x2, R40 ;  /* 0x0000000209307824 */ /* 0x000fe200078e0228 */
[----:B------:R-:W-:Y:S01]  /*2240*/  SEL R9, R6, RZ, !P2 ;  /* 0x000000ff06097207 */ /* 0x000fe20005000000 */
[----:B------:R-:W-:Y:S01]  /*2250*/  IMAD.WIDE R90, R91, 0x4, R58 ;  /* 0x000000045b5a7825 */ /* 0x000fe200078e023a */
[----:B------:R1:W-:Y:S01]  /*2260*/  LDGSTS.E [R29], desc[UR22][R56.64], P3 ;  /* 0x00000000381d7fae */ /* 0x0003e200099a1016 */
[-C--:B------:R-:W-:Y:S02]  /*2270*/  ISETP.GE.AND P3, PT, R46, R11.reuse, PT ;  /* 0x0000000b2e00720c */ /* 0x080fe40003f66270 */
[----:B------:R-:W-:Y:S01]  /*2280*/  ISETP.GE.AND P2, PT, R50, R11, PT ;  /* 0x0000000b3200720c */ /* 0x000fe20003f46270 */
[----:B------:R3:W-:Y:S01]  /*2290*/  LDGSTS.E [R29+0x8], desc[UR22][R58.64], P6 ;  /* 0x000080003a1d7fae */ /* 0x0007e2000b1a1016 */
[----:B--2---:R-:W-:Y:S01]  /*22a0*/  LEA R4, P6, R48, R125, 0x2 ;  /* 0x0000007d30047211 */ /* 0x004fe200078c10ff */
[----:B------:R-:W-:Y:S01]  /*22b0*/  IMAD R53, R53, UR4, RZ ;  /* 0x0000000435357c24 */ /* 0x000fe2000f8e02ff */
[----:B------:R-:W-:Y:S01]  /*22c0*/  SEL R33, R6, RZ, !P3 ;  /* 0x000000ff06217207 */ /* 0x000fe20005800000 */
[----:B------:R-:W-:Y:S01]  /*22d0*/  IMAD R55, R55, UR4, RZ ;  /* 0x0000000437377c24 */ /* 0x000fe2000f8e02ff */
[----:B------:R-:W-:Y:S01]  /*22e0*/  LEA.HI.X.SX32 R5, R48, R7, 0x2, P6 ;  /* 0x0000000730057211 */ /* 0x000fe200030f16ff */
[----:B------:R-:W-:Y:S01]  /*22f0*/  IMAD R127, R127, UR4, RZ ;  /* 0x000000047f7f7c24 */ /* 0x000fe2000f8e02ff */
[----:B------:R-:W-:Y:S01]  /*2300*/  ISETP.NE.U32.AND P6, PT, R9, RZ, PT ;  /* 0x000000ff0900720c */ /* 0x000fe20003fc5070 */
[----:B------:R-:W-:Y:S01]  /*2310*/  IMAD R135, R135, UR4, RZ ;  /* 0x0000000487877c24 */ /* 0x000fe2000f8e02ff */
[----:B-1----:R-:W-:Y:S01]  /*2320*/  LEA R56, P3, R44, R125, 0x2 ;  /* 0x0000007d2c387211 */ /* 0x002fe200078610ff */
[----:B------:R-:W-:Y:S01]  /*2330*/  IMAD.WIDE R94, R95, 0x4, R4 ;  /* 0x000000045f5e7825 */ /* 0x000fe200078e0204 */
[----:B------:R-:W-:-:S02]  /*2340*/  SEL R9, R6, RZ, !P2 ;  /* 0x000000ff06097207 */ /* 0x000fc40005000000 */
[----:B------:R-:W-:Y:S01]  /*2350*/  LEA.HI.X.SX32 R57, R44, R7, 0x2, P3 ;  /* 0x000000072c397211 */ /* 0x000fe200018f16ff */
[----:B------:R-:W-:Y:S01]  /*2360*/  IMAD R137, R137, UR4, RZ ;  /* 0x0000000489897c24 */ /* 0x000fe2000f8e02ff */
[----:B------:R-:W-:Y:S01]  /*2370*/  ISETP.NE.U32.AND P3, PT, R9, RZ, PT ;  /* 0x000000ff0900720c */ /* 0x000fe20003f65070 */
[----:B------:R-:W-:Y:S01]  /*2380*/  IMAD.U32 R9, RZ, RZ, UR18 ;  /* 0x00000012ff097e24 */ /* 0x000fe2000f8e00ff */
[----:B------:R-:W-:Y:S01]  /*2390*/  ISETP.NE.U32.AND P2, PT, R33, RZ, PT ;  /* 0x000000ff2100720c */ /* 0x000fe20003f45070 */
[----:B------:R-:W-:Y:S02]  /*23a0*/  VIADD R33, R31, UR10 ;  /* 0x0000000a1f217c36 */ /* 0x000fe40008000000 */
[----:B------:R-:W-:Y:S02]  /*23b0*/  IMAD R52, R9, 0x4, R48 ;  /* 0x0000000409347824 */ /* 0x000fe400078e0230 */
[----:B------:R-:W-:Y:S01]  /*23c0*/  IMAD.WIDE R96, R97, 0x4, R56 ;  /* 0x0000000461607825 */ /* 0x000fe200078e0238 */
[----:B------:R1:W-:Y:S02]  /*23d0*/  LDGSTS.E [R33], desc[UR22][R4.64], P4 ;  /* 0x0000000004217fae */ /* 0x0003e4000a1a1016 */
[C---:B---3--:R-:W-:Y:S01]  /*23e0*/  LEA R58, P4, R52.reuse, R125, 0x2 ;  /* 0x0000007d343a7211 */ /* 0x048fe200078810ff */
[----:B------:R-:W-:Y:S01]  /*23f0*/  IMAD R54, R9, 0x2, R52 ;  /* 0x0000000209367824 */ /* 0x000fe200078e0234 */
[----:B------:R2:W-:Y:S01]  /*2400*/  LDGSTS.E [R33+0x8], desc[UR22][R56.64], P5 ;  /* 0x0000800038217fae */ /* 0x0005e2000a9a1016 */
[----:B------:R-:W-:Y:S01]  /*2410*/  IMAD R139, R139, UR4, RZ ;  /* 0x000000048b8b7c24 */ /* 0x000fe2000f8e02ff */
[----:B------:R-:W-:Y:S01]  /*2420*/  LEA.HI.X.SX32 R59, R52, R7, 0x2, P4 ;  /* 0x00000007343b7211 */ /* 0x000fe200020f16ff */
[----:B------:R-:W-:Y:S01]  /*2430*/  IMAD R126, R41, 0x2, R54 ;  /* 0x00000002297e7824 */ /* 0x000fe200078e0236 */
[----:B------:R-:W-:Y:S01]  /*2440*/  ISETP.GE.AND P4, PT, R134, R11, PT ;  /* 0x0000000b8600720c */ /* 0x000fe20003f86270 */
[----:B------:R-:W-:-:S02]  /*2450*/  IMAD R141, R141, UR4, RZ ;  /* 0x000000048d8d7c24 */ /* 0x000fc4000f8e02ff */
[----:B------:R-:W-:Y:S01]  /*2460*/  IMAD.WIDE R106, R107, 0x4, R58 ;  /* 0x000000046b6a7825 */ /* 0x000fe200078e023a */
[----:B------:R-:W-:Y:S01]  /*2470*/  SEL R9, R6, RZ, !P4 ;  /* 0x000000ff06097207 */ /* 0x000fe20006000000 */
[----:B------:R3:W-:Y:S02]  /*2480*/  LDGSTS.E [R39], desc[UR22][R58.64], P6 ;  /* 0x000000003a277fae */ /* 0x0007e4000b1a1016 */
[----:B-1----:R-:W-:Y:S02]  /*2490*/  IMAD.U32 R5, RZ, RZ, UR18 ;  /* 0x00000012ff057e24 */ /* 0x002fe4000f8e00ff */
[----:B------:R-:W-:Y:S02]  /*24a0*/  IMAD R143, R143, UR4, RZ ;  /* 0x000000048f8f7c24 */ /* 0x000fe4000f8e02ff */
[----:B--2---:R-:W-:Y:S02]  /*24b0*/  IMAD R56, R5, 0x2, R126 ;  /* 0x0000000205387824 */ /* 0x004fe400078e027e */
[----:B------:R-:W-:-:S02]  /*24c0*/  IMAD R145, R145, UR4, RZ ;  /* 0x0000000491917c24 */ /* 0x000fc4000f8e02ff */
[----:B------:R-:W-:Y:S01]  /*24d0*/  IMAD R76, R5, 0x2, R56 ;  /* 0x00000002054c7824 */ /* 0x000fe200078e0238 */
[-C--:B------:R-:W-:Y:S01]  /*24e0*/  LEA R4, P5, R56, R125.reuse, 0x2 ;  /* 0x0000007d38047211 */ /* 0x080fe200078a10ff */
[----:B------:R-:W-:Y:S01]  /*24f0*/  IMAD R147, R147, UR4, RZ ;  /* 0x0000000493937c24 */ /* 0x000fe2000f8e02ff */
[----:B---3--:R-:W-:Y:S01]  /*2500*/  LEA R58, P6, R54, R125, 0x2 ;  /* 0x0000007d363a7211 */ /* 0x008fe200078c10ff */
[----:B------:R-:W-:Y:S01]  /*2510*/  IMAD R149, R149, UR4, RZ ;  /* 0x0000000495957c24 */ /* 0x000fe2000f8e02ff */
[----:B------:R-:W-:Y:S01]  /*2520*/  LEA.HI.X.SX32 R5, R56, R7, 0x2, P5 ;  /* 0x0000000738057211 */ /* 0x000fe200028f16ff */
[----:B------:R-:W-:Y:S01]  /*2530*/  IMAD R151, R151, UR4, RZ ;  /* 0x0000000497977c24 */ /* 0x000fe2000f8e02ff */
[----:B------:R-:W-:Y:S01]  /*2540*/  ISETP.GE.AND P5, PT, R136, R11, PT ;  /* 0x0000000b8800720c */ /* 0x000fe20003fa6270 */
[----:B------:R-:W-:Y:S01]  /*2550*/  IMAD.U32 R123, RZ, RZ, UR15 ;  /* 0x0000000fff7b7e24 */ /* 0x000fe2000f8e00ff */
[----:B------:R-:W-:Y:S01]  /*2560*/  LEA R56, P4, R126, R125, 0x2 ;  /* 0x0000007d7e387211 */ /* 0x000fe200078810ff */
[----:B------:R-:W-:Y:S01]  /*2570*/  IMAD.WIDE R104, R105, 0x4, R4 ;  /* 0x0000000469687825 */ /* 0x000fe200078e0204 */
[----:B------:R-:W-:-:S02]  /*2580*/  SEL R41, R6, RZ, !P5 ;  /* 0x000000ff06297207 */ /* 0x000fc40006800000 */
[-C--:B------:R-:W-:Y:S01]  /*2590*/  LEA.HI.X.SX32 R57, R126, R7.reuse, 0x2, P4 ;  /* 0x000000077e397211 */ /* 0x080fe200020f16ff */
[----:B------:R-:W-:Y:S01]  /*25a0*/  IMAD.U32 R121, RZ, RZ, UR15 ;  /* 0x0000000fff797e24 */ /* 0x000fe2000f8e00ff */
[----:B------:R-:W-:Y:S02]  /*25b0*/  ISETP.NE.U32.AND P4, PT, R41, RZ, PT ;  /* 0x000000ff2900720c */ /* 0x000fe40003f85070 */
[----:B------:R-:W-:Y:S01]  /*25c0*/  LEA.HI.X.SX32 R59, R54, R7, 0x2, P6 ;  /* 0x00000007363b7211 */ /* 0x000fe200030f16ff */
[----:B------:R-:W-:Y:S01]  /*25d0*/  IMAD.WIDE R102, R103, 0x4, R56 ;  /* 0x0000000467667825 */ /* 0x000fe200078e0238 */
[----:B------:R-:W-:Y:S02]  /*25e0*/  LOP3.LUT R41, R19, 0x50, RZ, 0x3c, !PT ;  /* 0x0000005013297812 */ /* 0x000fe400078e3cff */
[----:B------:R-:W-:Y:S01]  /*25f0*/  ISETP.NE.U32.AND P5, PT, R9, RZ, PT ;  /* 0x000000ff0900720c */ /* 0x000fe20003fa5070 */
[----:B------:R-:W-:Y:S01]  /*2600*/  IMAD.WIDE R100, R101, 0x4, R58 ;  /* 0x0000000465647825 */ /* 0x000fe200078e023a */
[----:B------:R1:W-:Y:S01]  /*2610*/  LDGSTS.E [R39+0x8], desc[UR22][R58.64], P2 ;  /* 0x000080003a277fae */ /* 0x0003e200091a1016 */
[----:B------:R-:W-:-:S02]  /*2620*/  ISETP.GE.AND P6, PT, R138, R11, PT ;  /* 0x0000000b8a00720c */ /* 0x000fc40003fc6270 */
[----:B------:R-:W-:Y:S02]  /*2630*/  VIADD R43, R41, UR10 ;  /* 0x0000000a292b7c36 */ /* 0x000fe40008000000 */
[----:B------:R-:W-:-:S03]  /*2640*/  SEL R9, R6, RZ, !P6 ;  /* 0x000000ff06097207 */ /* 0x000fc60007000000 */
[----:B------:R2:W-:Y:S01]  /*2650*/  LDGSTS.E [R43], desc[UR22][R56.64], P3 ;  /* 0x00000000382b7fae */ /* 0x0005e200099a1016 */
[-C--:B------:R-:W-:Y:S02]  /*2660*/  LEA R70, P3, R47, R80.reuse, 0x2 ;  /* 0x000000502f467211 */ /* 0x080fe400078610ff */
[----:B------:R-:W-:Y:S01]  /*2670*/  ISETP.NE.U32.AND P6, PT, R9, RZ, PT ;  /* 0x000000ff0900720c */ /* 0x000fe20003fc5070 */
[----:B------:R3:W-:Y:S01]  /*2680*/  LDGSTS.E [R43+0x8], desc[UR22][R4.64], P5 ;  /* 0x00008000042b7fae */ /* 0x0007e2000a9a1016 */
[----:B-1----:R-:W-:Y:S01]  /*2690*/  LEA R58, P2, R45, R80, 0x2 ;  /* 0x000000502d3a7211 */ /* 0x002fe200078410ff */
[----:B------:R-:W-:Y:S01]  /*26a0*/  IMAD.U32 R9, RZ, RZ, UR18 ;  /* 0x00000012ff097e24 */ /* 0x000fe2000f8e00ff */
[-C--:B------:R-:W-:Y:S02]  /*26b0*/  LEA.HI.X.SX32 R71, R47, R8.reuse, 0x2, P3 ;  /* 0x000000082f477211 */ /* 0x080fe400018f16ff */
[----:B------:R-:W-:Y:S01]  /*26c0*/  LEA.HI.X.SX32 R59, R45, R8, 0x2, P2 ;  /* 0x000000082d3b7211 */ /* 0x000fe200010f16ff */
[----:B------:R-:W-:Y:S01]  /*26d0*/  IMAD R108, R9, 0x2, R76 ;  /* 0x00000002096c7824 */ /* 0x000fe200078e024c */
[----:B------:R-:W-:-:S02]  /*26e0*/  LEA R72, P3, R51, R80, 0x2 ;  /* 0x0000005033487211 */ /* 0x000fc400078610ff */
[----:B--2---:R-:W-:Y:S01]  /*26f0*/  LEA R56, P2, R49, R80, 0x2 ;  /* 0x0000005031387211 */ /* 0x004fe200078410ff */
[----:B------:R-:W-:Y:S01]  /*2700*/  IMAD.WIDE R130, R131, 0x4, R58 ;  /* 0x0000000483827825 */ /* 0x000fe200078e023a */
[-C--:B------:R-:W-:Y:S02]  /*2710*/  LEA.HI.X.SX32 R73, R51, R8.reuse, 0x2, P3 ;  /* 0x0000000833497211 */ /* 0x080fe400018f16ff */
[----:B------:R-:W-:Y:S02]  /*2720*/  LEA.HI.X.SX32 R57, R49, R8, 0x2, P2 ;  /* 0x0000000831397211 */ /* 0x000fe400010f16ff */
[-C--:B---3--:R-:W-:Y:S02]  /*2730*/  LEA R4, P2, R53, R80.reuse, 0x2 ;  /* 0x0000005035047211 */ /* 0x088fe400078410ff */
[----:B------:R-:W-:Y:S01]  /*2740*/  LEA R74, P3, R55, R80, 0x2 ;  /* 0x00000050374a7211 */ /* 0x000fe200078610ff */
[----:B------:R-:W-:Y:S01]  /*2750*/  IMAD.WIDE R128, R129, 0x4, R56 ;  /* 0x0000000481807825 */ /* 0x000fe200078e0238 */
[----:B------:R-:W-:-:S02]  /*2760*/  LEA.HI.X.SX32 R5, R53, R8, 0x2, P2 ;  /* 0x0000000835057211 */ /* 0x000fc400010f16ff */
[----:B------:R-:W-:Y:S02]  /*2770*/  LEA R60, P2, R127, R80, 0x2 ;  /* 0x000000507f3c7211 */ /* 0x000fe400078410ff */
[-C--:B------:R-:W-:Y:S01]  /*2780*/  LEA.HI.X.SX32 R75, R55, R8.reuse, 0x2, P3 ;  /* 0x00000008374b7211 */ /* 0x080fe200018f16ff */
[----:B------:R-:W-:Y:S01]  /*2790*/  IMAD.WIDE R118, R119, 0x4, R4 ;  /* 0x0000000477767825 */ /* 0x000fe200078e0204 */
[----:B------:R-:W-:Y:S02]  /*27a0*/  LEA.HI.X.SX32 R61, R127, R8, 0x2, P2 ;  /* 0x000000087f3d7211 */ /* 0x000fe400010f16ff */
[-C--:B------:R-:W-:Y:S02]  /*27b0*/  LEA R116, P3, R135, R80.reuse, 0x2 ;  /* 0x0000005087747211 */ /* 0x080fe400078610ff */
[----:B------:R-:W-:Y:S01]  /*27c0*/  LEA R62, P2, R137, R80, 0x2 ;  /* 0x00000050893e7211 */ /* 0x000fe200078410ff */
[----:B------:R-:W-:Y:S01]  /*27d0*/  IMAD.WIDE R120, R121, 0x4, R60 ;  /* 0x0000000479787825 */ /* 0x000fe200078e023c */
[----:B------:R-:W-:-:S02]  /*27e0*/  LEA.HI.X.SX32 R117, R135, R8, 0x2, P3 ;  /* 0x0000000887757211 */ /* 0x000fc400018f16ff */
[----:B------:R-:W-:Y:S02]  /*27f0*/  LEA.HI.X.SX32 R63, R137, R8, 0x2, P2 ;  /* 0x00000008893f7211 */ /* 0x000fe400010f16ff */
[-C--:B------:R-:W-:Y:S02]  /*2800*/  LEA R114, P3, R139, R80.reuse, 0x2 ;  /* 0x000000508b727211 */ /* 0x080fe400078610ff */
[----:B------:R-:W-:Y:S01]  /*2810*/  LEA R64, P2, R141, R80, 0x2 ;  /* 0x000000508d407211 */ /* 0x000fe200078410ff */
[----:B------:R-:W-:Y:S01]  /*2820*/  IMAD.WIDE R122, R123, 0x4, R62 ;  /* 0x000000047b7a7825 */ /* 0x000fe200078e023e */
[-C--:B------:R-:W-:Y:S02]  /*2830*/  LEA.HI.X.SX32 R115, R139, R8.reuse, 0x2, P3 ;  /* 0x000000088b737211 */ /* 0x080fe400018f16ff */
[----:B------:R-:W-:Y:S02]  /*2840*/  LEA.HI.X.SX32 R65, R141, R8, 0x2, P2 ;  /* 0x000000088d417211 */ /* 0x000fe400010f16ff */
[----:B------:R-:W-:-:S02]  /*2850*/  LEA R88, P3, R143, R80, 0x2 ;  /* 0x000000508f587211 */ /* 0x000fc400078610ff */
[----:B------:R-:W-:Y:S02]  /*2860*/  LEA R66, P2, R145, R80, 0x2 ;  /* 0x0000005091427211 */ /* 0x000fe400078410ff */
[-C--:B------:R-:W-:Y:S02]  /*2870*/  LEA.HI.X.SX32 R89, R143, R8.reuse, 0x2, P3 ;  /* 0x000000088f597211 */ /* 0x080fe400018f16ff */
[----:B------:R-:W-:Y:S02]  /*2880*/  LEA.HI.X.SX32 R67, R145, R8, 0x2, P2 ;  /* 0x0000000891437211 */ /* 0x000fe400010f16ff */
[-C--:B------:R-:W-:Y:S02]  /*2890*/  LEA R82, P3, R147, R80.reuse, 0x2 ;  /* 0x0000005093527211 */ /* 0x080fe400078610ff */
[-C--:B------:R-:W-:Y:S02]  /*28a0*/  LEA R68, P2, R149, R80.reuse, 0x2 ;  /* 0x0000005095447211 */ /* 0x080fe400078410ff */
[----:B------:R-:W-:-:S02]  /*28b0*/  LEA R80, P5, R151, R80, 0x2 ;  /* 0x0000005097507211 */ /* 0x000fc400078a10ff */
[-C--:B------:R-:W-:Y:S02]  /*28c0*/  LEA.HI.X.SX32 R83, R147, R8.reuse, 0x2, P3 ;  /* 0x0000000893537211 */ /* 0x080fe400018f16ff */
[-C--:B------:R-:W-:Y:S02]  /*28d0*/  LEA.HI.X.SX32 R69, R149, R8.reuse, 0x2, P2 ;  /* 0x0000000895457211 */ /* 0x080fe400010f16ff */
[----:B------:R-:W-:Y:S01]  /*28e0*/  LEA.HI.X.SX32 R81, R151, R8, 0x2, P5 ;  /* 0x0000000897517211 */ /* 0x000fe200028f16ff */
[----:B------:R-:W-:Y:S01]  /*28f0*/  IMAD R8, R77, 0x2, R108 ;  /* 0x000000024d087824 */ /* 0x000fe200078e026c */
[----:B------:R-:W-:Y:S02]  /*2900*/  LEA R112, P5, R108, R125, 0x2 ;  /* 0x0000007d6c707211 */ /* 0x000fe400078a10ff */
[----:B------:R-:W-:Y:S02]  /*2910*/  ISETP.GE.AND P2, PT, R144, R11, PT ;  /* 0x0000000b9000720c */ /* 0x000fe40003f46270 */
[----:B------:R-:W-:-:S02]  /*2920*/  LEA.HI.X.SX32 R113, R108, R7, 0x2, P5 ;  /* 0x000000076c717211 */ /* 0x000fc400028f16ff */
[-C--:B------:R-:W-:Y:S02]  /*2930*/  LEA R110, P3, R76, R125.reuse, 0x2 ;  /* 0x0000007d4c6e7211 */ /* 0x080fe400078610ff */
[----:B------:R-:W-:Y:S02]  /*2940*/  LEA R132, P5, R8, R125, 0x2 ;  /* 0x0000007d08847211 */ /* 0x000fe400078a10ff */
[----:B------:R-:W-:Y:S02]  /*2950*/  SEL R9, R6, RZ, !P2 ;  /* 0x000000ff06097207 */ /* 0x000fe40005000000 */
[-C--:B------:R-:W-:Y:S02]  /*2960*/  LEA.HI.X.SX32 R111, R76, R7.reuse, 0x2, P3 ;  /* 0x000000074c6f7211 */ /* 0x080fe400018f16ff */
[----:B------:R-:W-:Y:S02]  /*2970*/  LEA.HI.X.SX32 R133, R8, R7, 0x2, P5 ;  /* 0x0000000708857211 */ /* 0x000fe400028f16ff */
[----:B------:R-:W-:-:S02]  /*2980*/  ISETP.GE.AND P3, PT, R140, R11, PT ;  /* 0x0000000b8c00720c */ /* 0x000fc40003f66270 */
[----:B------:R-:W-:Y:S01]  /*2990*/  ISETP.NE.U32.AND P5, PT, R9, RZ, PT ;  /* 0x000000ff0900720c */ /* 0x000fe20003fa5070 */
[----:B------:R-:W-:Y:S01]  /*29a0*/  VIADD R9, R146, UR10 ;  /* 0x0000000a92097c36 */ /* 0x000fe20008000000 */
[----:B------:R-:W-:Y:S02]  /*29b0*/  ISETP.GE.AND P2, PT, R10, R11, PT ;  /* 0x0000000b0a00720c */ /* 0x000fe40003f46270 */
[----:B------:R-:W-:Y:S02]  /*29c0*/  SEL R76, R6, RZ, !P3 ;  /* 0x000000ff064c7207 */ /* 0x000fe40005800000 */
[----:B------:R-:W-:Y:S01]  /*29d0*/  LEA R124, P3, R142, R125, 0x2 ;  /* 0x0000007d8e7c7211 */ /* 0x000fe200078610ff */
[----:B------:R-:W-:Y:S01]  /*29e0*/  LDGSTS.E [R9], desc[UR22][R110.64], P4 ;  /* 0x000000006e097fae */ /* 0x000fe2000a1a1016 */
[----:B------:R-:W-:Y:S02]  /*29f0*/  SEL R6, R6, RZ, !P2 ;  /* 0x000000ff06067207 */ /* 0x000fe40005000000 */
[----:B------:R-:W-:Y:S01]  /*2a00*/  ISETP.GE.AND P4, PT, R36, R109, PT ;  /* 0x0000006d2400720c */ /* 0x000fe20003f86270 */
[----:B------:R-:W-:Y:S01]  /*2a10*/  LDGSTS.E [R9+0x8], desc[UR22][R112.64], P6 ;  /* 0x0000800070097fae */ /* 0x000fe2000b1a1016 */
[----:B------:R-:W-:-:S02]  /*2a20*/  LEA.HI.X.SX32 R125, R142, R7, 0x2, P3 ;  /* 0x000000078e7d7211 */ /* 0x000fc400018f16ff */
[----:B------:R-:W-:Y:S02]  /*2a30*/  ISETP.NE.U32.AND P3, PT, R6, RZ, PT ;  /* 0x000000ff0600720c */ /* 0x000fe40003f65070 */
[----:B------:R-:W-:Y:S02]  /*2a40*/  ISETP.GE.AND P6, PT, R14, R109, PT ;  /* 0x0000006d0e00720c */ /* 0x000fe40003fc6270 */
[----:B------:R-:W-:Y:S02]  /*2a50*/  ISETP.NE.U32.AND P2, PT, R76, RZ, PT ;  /* 0x000000ff4c00720c */ /* 0x000fe40003f45070 */
[----:B------:R-:W-:Y:S02]  /*2a60*/  SEL R6, RZ, 0x4, P4 ;  /* 0x00000004ff067807 */ /* 0x000fe40002000000 */
[----:B------:R-:W-:Y:S02]  /*2a70*/  ISETP.GT.AND P4, PT, R13, 0x3f, PT ;  /* 0x0000003f0d00780c */ /* 0x000fe40003f84270 */
[----:B------:R-:W-:-:S02]  /*2a80*/  LOP3.LUT R8, R19, 0x70, RZ, 0x3c, !PT ;  /* 0x0000007013087812 */ /* 0x000fc400078e3cff */
[----:B------:R-:W-:Y:S02]  /*2a90*/  SEL R76, RZ, 0x4, P6 ;  /* 0x00000004ff4c7807 */ /* 0x000fe40003000000 */
[----:B------:R-:W-:Y:S01]  /*2aa0*/  ISETP.GE.AND P6, PT, R16, R109, PT ;  /* 0x0000006d1000720c */ /* 0x000fe20003fc6270 */
[----:B------:R-:W-:Y:S01]  /*2ab0*/  VIADD R7, R8, UR10 ;  /* 0x0000000a08077c36 */ /* 0x000fe20008000000 */
[----:B------:R-:W-:Y:S02]  /*2ac0*/  SEL R6, R6, RZ, P4 ;  /* 0x000000ff06067207 */ /* 0x000fe40002000000 */
[----:B------:R-:W-:Y:S02]  /*2ad0*/  SEL R77, RZ, 0x4, P6 ;  /* 0x00000004ff4d7807 */ /* 0x000fe40003000000 */
[----:B------:R-:W-:Y:S01]  /*2ae0*/  ISETP.NE.U32.AND P6, PT, R6, RZ, PT ;  /* 0x000000ff0600720c */ /* 0x000fe20003fc5070 */
[----:B------:R-:W-:Y:S01]  /*2af0*/  VIADD R6, R17, UR10 ;  /* 0x0000000a11067c36 */ /* 0x000fe20008000000 */
[----:B------:R-:W-:Y:S01]  /*2b00*/  LDGSTS.E [R7], desc[UR22][R132.64], P5 ;  /* 0x0000000084077fae */ /* 0x000fe2000a9a1016 */
[----:B------:R-:W-:-:S02]  /*2b10*/  SEL R77, R77, RZ, P4 ;  /* 0x000000ff4d4d7207 */ /* 0x000fc40002000000 */
[----:B------:R-:W-:Y:S01]  /*2b20*/  SEL R76, R76, RZ, P4 ;  /* 0x000000ff4c4c7207 */ /* 0x000fe20002000000 */
[----:B------:R-:W-:Y:S01]  /*2b30*/  LDGSTS.E [R7+0x8], desc[UR22][R124.64], P2 ;  /* 0x000080007c077fae */ /* 0x000fe200091a1016 */
[----:B------:R-:W-:Y:S01]  /*2b40*/  ISETP.NE.U32.AND P2, PT, R77, RZ, PT ;  /* 0x000000ff4d00720c */ /* 0x000fe20003f45070 */
[----:B------:R-:W-:Y:S01]  /*2b50*/  IMAD.U32 R77, RZ, RZ, UR15 ;  /* 0x0000000fff4d7e24 */ /* 0x000fe2000f8e00ff */
[----:B------:R-:W-:Y:S01]  /*2b60*/  ISETP.NE.U32.AND P5, PT, R76, RZ, PT ;  /* 0x000000ff4c00720c */ /* 0x000fe20003fa5070 */
[----:B------:R-:W0:Y:S04]  /*2b70*/  LDGDEPBAR ;  /* 0x00000000000079af */ /* 0x000e280000000000 */
[----:B------:R1:W-:Y:S04]  /*2b80*/  LDGSTS.E [R6+0x6000], desc[UR22][R58.64], P3 ;  /* 0x060000003a067fae */ /* 0x0003e800099a1016 */
[----:B------:R2:W-:Y:S04]  /*2b90*/  LDGSTS.E [R6+0x6400], desc[UR22][R56.64], P3 ;  /* 0x0640000038067fae */ /* 0x0005e800099a1016 */
[----:B------:R3:W-:Y:S04]  /*2ba0*/  LDGSTS.E [R6+0x6800], desc[UR22][R4.64], P3 ;  /* 0x0680000004067fae */ /* 0x0007e800099a1016 */
[----:B------:R-:W-:Y:S01]  /*2bb0*/  LDGSTS.E [R6+0x6c00], desc[UR22][R60.64], P3 ;  /* 0x06c000003c067fae */ /* 0x000fe200099a1016 */
[----:B-1----:R-:W-:-:S03]  /*2bc0*/  IMAD.U32 R59, RZ, RZ, UR15 ;  /* 0x0000000fff3b7e24 */ /* 0x002fc6000f8e00ff */
[----:B------:R1:W-:Y:S01]  /*2bd0*/  LDGSTS.E [R6+0x7000], desc[UR22][R62.64], P3 ;  /* 0x070000003e067fae */ /* 0x0003e200099a1016 */
[----:B--2---:R-:W-:Y:S01]  /*2be0*/  IMAD.WIDE R56, R77, 0x4, R64 ;  /* 0x000000044d387825 */ /* 0x004fe200078e0240 */
[----:B---3--:R-:W-:Y:S02]  /*2bf0*/  LOP3.LUT R5, R17, 0x40, RZ, 0x3c, !PT ;  /* 0x0000004011057812 */ /* 0x008fe400078e3cff */
[----:B------:R2:W-:Y:S01]  /*2c00*/  LDGSTS.E [R6+0x7400], desc[UR22][R64.64], P3 ;  /* 0x0740000040067fae */ /* 0x0005e200099a1016 */
[----:B------:R-:W-:-:S03]  /*2c10*/  IMAD.WIDE R58, R59, 0x4, R66 ;  /* 0x000000043b3a7825 */ /* 0x000fc600078e0242 */
[----:B------:R3:W-:Y:S01]  /*2c20*/  LDGSTS.E [R6+0x7800], desc[UR22][R66.64], P3 ;  /* 0x0780000042067fae */ /* 0x0007e200099a1016 */
[----:B------:R-:W-:Y:S02]  /*2c30*/  VIADD R4, R5, UR10 ;  /* 0x0000000a05047c36 */ /* 0x000fe40008000000 */
[----:B-1----:R-:W-:Y:S01]  /*2c40*/  IMAD.WIDE R62, R77, 0x4, R70 ;  /* 0x000000044d3e7825 */ /* 0x002fe200078e0246 */
[----:B------:R1:W-:Y:S03]  /*2c50*/  LDGSTS.E [R6+0x7c00], desc[UR22][R68.64], P3 ;  /* 0x07c0000044067fae */ /* 0x0003e600099a1016 */
[C---:B------:R-:W-:Y:S01]  /*2c60*/  IMAD.WIDE R60, R153.reuse, 0x4, R68 ;  /* 0x00000004993c7825 */ /* 0x040fe200078e0244 */
[----:B------:R4:W-:Y:S03]  /*2c70*/  LDGSTS.E [R4+0x6200], desc[UR22][R70.64], P3 ;  /* 0x0620000046047fae */ /* 0x0009e600099a1016 */
[----:B--2---:R-:W-:Y:S01]  /*2c80*/  IMAD.WIDE R64, R153, 0x4, R72 ;  /* 0x0000000499407825 */ /* 0x004fe200078e0248 */
[----:B------:R2:W-:Y:S03]  /*2c90*/  LDGSTS.E [R4+0x6600], desc[UR22][R72.64], P3 ;  /* 0x0660000048047fae */ /* 0x0005e600099a1016 */
[----:B---3--:R-:W-:Y:S01]  /*2ca0*/  IMAD.WIDE R66, R77, 0x4, R74 ;  /* 0x000000044d427825 */ /* 0x008fe200078e024a */
[----:B------:R3:W-:Y:S03]  /*2cb0*/  LDGSTS.E [R4+0x6a00], desc[UR22][R74.64], P3 ;  /* 0x06a000004a047fae */ /* 0x0007e600099a1016 */
[----:B-1----:R-:W-:Y:S01]  /*2cc0*/  IMAD.WIDE R68, R153, 0x4, R116 ;  /* 0x0000000499447825 */ /* 0x002fe200078e0274 */
[----:B------:R1:W-:Y:S03]  /*2cd0*/  LDGSTS.E [R4+0x6e00], desc[UR22][R116.64], P3 ;  /* 0x06e0000074047fae */ /* 0x0003e600099a1016 */
[----:B----4-:R-:W-:Y:S01]  /*2ce0*/  IMAD.WIDE R70, R77, 0x4, R114 ;  /* 0x000000044d467825 */ /* 0x010fe200078e0272 */
[----:B------:R-:W-:Y:S03]  /*2cf0*/  LDGSTS.E [R4+0x7200], desc[UR22][R114.64], P3 ;  /* 0x0720000072047fae */ /* 0x000fe600099a1016 */
[----:B--2---:R-:W-:Y:S01]  /*2d00*/  IMAD.WIDE R72, R153, 0x4, R88 ;  /* 0x0000000499487825 */ /* 0x004fe200078e0258 */
[----:B------:R2:W-:Y:S03]  /*2d10*/  LDGSTS.E [R4+0x7600], desc[UR22][R88.64], P3 ;  /* 0x0760000058047fae */ /* 0x0005e600099a1016 */
[----:B---3--:R-:W-:Y:S01]  /*2d20*/  IMAD.WIDE R74, R77, 0x4, R82 ;  /* 0x000000044d4a7825 */ /* 0x008fe200078e0252 */
[----:B------:R-:W-:Y:S03]  /*2d30*/  LDGSTS.E [R4+0x7a00], desc[UR22][R82.64], P3 ;  /* 0x07a0000052047fae */ /* 0x000fe600099a1016 */
[----:B------:R-:W-:Y:S01]  /*2d40*/  IMAD.WIDE R76, R153, 0x4, R80 ;  /* 0x00000004994c7825 */ /* 0x000fe200078e0250 */
[----:B------:R3:W-:Y:S01]  /*2d50*/  LDGSTS.E [R4+0x7e00], desc[UR22][R80.64], P3 ;  /* 0x07e0000050047fae */ /* 0x0007e200099a1016 */
[----:B------:R-:W-:-:S02]  /*2d60*/  ISETP.GE.AND P3, PT, R22, R109, PT ;  /* 0x0000006d1600720c */ /* 0x000fc40003f66270 */
[----:B-1----:R-:W-:Y:S01]  /*2d70*/  IMAD.U32 R117, RZ, RZ, UR14 ;  /* 0x0000000eff757e24 */ /* 0x002fe2000f8e00ff */
[----:B------:R-:W0:Y:S01]  /*2d80*/  LDGDEPBAR ;  /* 0x00000000000079af */ /* 0x000e220000000000 */
[----:B--2---:R-:W-:Y:S01]  /*2d90*/  SEL R88, RZ, 0x4, P3 ;  /* 0x00000004ff587807 */ /* 0x004fe20001800000 */
[----:B------:R-:W-:Y:S01]  /*2da0*/  IMAD.U32 R153, RZ, RZ, UR14 ;  /* 0x0000000eff997e24 */ /* 0x000fe2000f8e00ff */
[----:B------:R-:W-:Y:S01]  /*2db0*/  BAR.SYNC.DEFER_BLOCKING 0x0 ;  /* 0x0000000000007b1d */ /* 0x000fe20000010000 */
[-C--:B------:R-:W-:Y:S01]  /*2dc0*/  ISETP.GE.AND P3, PT, R32, R109.reuse, PT ;  /* 0x0000006d2000720c */ /* 0x080fe20003f66270 */
[----:B------:R-:W-:Y:S01]  /*2dd0*/  IMAD.WIDE R110, R117, 0x4, R110 ;  /* 0x00000004756e7825 */ /* 0x000fe200078e026e */
[----:B------:R-:W-:Y:S02]  /*2de0*/  SEL R88, R88, RZ, P4 ;  /* 0x000000ff58587207 */ /* 0x000fe40002000000 */
[----:B---3--:R-:W-:Y:S01]  /*2df0*/  SEL R80, RZ, 0x4, P3 ;  /* 0x00000004ff507807 */ /* 0x008fe20001800000 */
[----:B------:R-:W-:Y:S01]  /*2e00*/  IMAD.WIDE R112, R153, 0x4, R112 ;  /* 0x0000000499707825 */ /* 0x000fe200078e0270 */
[----:B------:R-:W-:-:S02]  /*2e10*/  ISETP.GE.AND P3, PT, R28, R109, PT ;  /* 0x0000006d1c00720c */ /* 0x000fc40003f66270 */
[----:B------:R-:W-:Y:S02]  /*2e20*/  SEL R81, R80, RZ, P4 ;  /* 0x000000ff50517207 */ /* 0x000fe40002000000 */
[----:B------:R-:W-:Y:S02]  /*2e30*/  SEL R115, RZ, 0x4, P3 ;  /* 0x00000004ff737807 */ /* 0x000fe40001800000 */
[-C--:B------:R-:W-:Y:S02]  /*2e40*/  ISETP.GE.AND P3, PT, R46, R109.reuse, PT ;  /* 0x0000006d2e00720c */ /* 0x080fe40003f66270 */
[----:B------:R-:W-:Y:S02]  /*2e50*/  SEL R115, R115, RZ, P4 ;  /* 0x000000ff73737207 */ /* 0x000fe40002000000 */
[----:B------:R-:W-:Y:S02]  /*2e60*/  SEL R108, RZ, 0x4, P3 ;  /* 0x00000004ff6c7807 */ /* 0x000fe40001800000 */
[----:B------:R-:W-:-:S02]  /*2e70*/  ISETP.GE.AND P3, PT, R50, R109, PT ;  /* 0x0000006d3200720c */ /* 0x000fc40003f66270 */
[----:B------:R-:W-:Y:S02]  /*2e80*/  SEL R108, R108, RZ, P4 ;  /* 0x000000ff6c6c7207 */ /* 0x000fe40002000000 */
[----:B------:R-:W-:Y:S01]  /*2e90*/  SEL R114, RZ, 0x4, P3 ;  /* 0x00000004ff727807 */ /* 0x000fe20001800000 */
[----:B------:R-:W-:Y:S01]  /*2ea0*/  @!PT LDS RZ, [RZ] ;  /* 0x00000000fffff984 */ /* 0x000fe20000000800 */
[----:B------:R-:W-:Y:S01]  /*2eb0*/  @!PT LDS RZ, [RZ] ;  /* 0x00000000fffff984 */ /* 0x000fe20000000800 */
[----:B------:R-:W-:Y:S01]  /*2ec0*/  @!PT LDS RZ, [RZ] ;  /* 0x00000000fffff984 */ /* 0x000fe20000000800 */
[----:B------:R1:W-:Y:S01]  /*2ed0*/  LDGSTS.E [R21+0x2000], desc[UR22][R78.64], P6 ;  /* 0x020000004e157fae */ /* 0x0003e2000b1a1016 */
[-C--:B------:R-:W-:Y:S02]  /*2ee0*/  ISETP.GE.AND P6, PT, R26, R109.reuse, PT ;  /* 0x0000006d1a00720c */ /* 0x080fe40003fc6270 */
[----:B------:R-:W-:Y:S01]  /*2ef0*/  SEL R114, R114, RZ, P4 ;  /* 0x000000ff72727207 */ /* 0x000fe20002000000 */
[----:B------:R2:W-:Y:S01]  /*2f00*/  LDGSTS.E [R21+0x2008], desc[UR22][R86.64], P5 ;  /* 0x0200800056157fae */ /* 0x0005e2000a9a1016 */
[----:B------:R-:W-:Y:S02]  /*2f10*/  SEL R82, RZ, 0x4, P6 ;  /* 0x00000004ff527807 */ /* 0x000fe40003000000 */
[----:B------:R-:W-:Y:S01]  /*2f20*/  ISETP.GE.AND P6, PT, R38, R109, PT ;  /* 0x0000006d2600720c */ /* 0x000fe20003fc6270 */
[----:B------:R3:W-:Y:S01]  /*2f30*/  LDGSTS.E [R25+0x2000], desc[UR22][R84.64], P2 ;  /* 0x0200000054197fae */ /* 0x0007e200091a1016 */
[----:B------:R-:W-:-:S02]  /*2f40*/  SEL R82, R82, RZ, P4 ;  /* 0x000000ff52527207 */ /* 0x000fc40002000000 */
[----:B------:R-:W-:Y:S02]  /*2f50*/  SEL R83, RZ, 0x4, P6 ;  /* 0x00000004ff537807 */ /* 0x000fe40003000000 */
[----:B------:R-:W-:Y:S02]  /*2f60*/  ISETP.GE.AND P6, PT, R42, R109, PT ;  /* 0x0000006d2a00720c */ /* 0x000fe40003fc6270 */
[----:B------:R-:W-:Y:S02]  /*2f70*/  ISETP.NE.U32.AND P3, PT, R82, RZ, PT ;  /* 0x000000ff5200720c */ /* 0x000fe40003f65070 */
[----:B------:R-:W-:Y:S02]  /*2f80*/  SEL R89, RZ, 0x4, P6 ;  /* 0x00000004ff597807 */ /* 0x000fe40003000000 */
[----:B-1----:R-:W-:Y:S02]  /*2f90*/  IADD3 R78, P6, PT, R78, UR28, RZ ;  /* 0x0000001c4e4e7c10 */ /* 0x002fe4000ffde0ff */
[----:B------:R-:W-:-:S02]  /*2fa0*/  IADD3 R80, P2, PT, R86, UR28, RZ ;  /* 0x0000001c56507c10 */ /* 0x000fc4000ff5e0ff */
[----:B------:R-:W-:Y:S02]  /*2fb0*/  IADD3.X R79, PT, PT, R79, UR29, RZ, P6, !PT ;  /* 0x0000001d4f4f7c10 */ /* 0x000fe4000b7fe4ff */
[----:B------:R-:W-:Y:S02]  /*2fc0*/  ISETP.NE.U32.AND P6, PT, R88, RZ, PT ;  /* 0x000000ff5800720c */ /* 0x000fe40003fc5070 */
[----:B------:R-:W-:Y:S02]  /*2fd0*/  ISETP.NE.U32.AND P5, PT, R81, RZ, PT ;  /* 0x000000ff5100720c */ /* 0x000fe40003fa5070 */
[----:B------:R-:W-:Y:S02]  /*2fe0*/  IADD3.X R81, PT, PT, R87, UR29, RZ, P2, !PT ;  /* 0x0000001d57517c10 */ /* 0x000fe400097fe4ff */
[----:B------:R-:W-:Y:S02]  /*2ff0*/  IADD3 R82, P2, PT, R84, UR28, RZ ;  /* 0x0000001c54527c10 */ /* 0x000fe4000ff5e0ff */
[----:B--2---:R-:W-:-:S02]  /*3000*/  SEL R86, R83, RZ, P4 ;  /* 0x000000ff53567207 */ /* 0x004fc40002000000 */
[----:B------:R-:W-:Y:S02]  /*3010*/  IADD3.X R83, PT, PT, R85, UR29, RZ, P2, !PT ;  /* 0x0000001d55537c10 */ /* 0x000fe400097fe4ff */
[----:B------:R-:W-:Y:S01]  /*3020*/  ISETP.NE.U32.AND P2, PT, R86, RZ, PT ;  /* 0x000000ff5600720c */ /* 0x000fe20003f45070 */
[----:B------:R1:W-:Y:S01]  /*3030*/  LDGSTS.E [R25+0x2008], desc[UR22][R98.64], P6 ;  /* 0x0200800062197fae */ /* 0x0003e2000b1a1016 */
[----:B------:R-:W-:-:S03]  /*3040*/  ISETP.NE.U32.AND P6, PT, R115, RZ, PT ;  /* 0x000000ff7300720c */ /* 0x000fc60003fc5070 */
[----:B------:R-:W-:Y:S01]  /*3050*/  LDGSTS.E [R29+0x2000], desc[UR22][R92.64], P3 ;  /* 0x020000005c1d7fae */ /* 0x000fe200099a1016 */
[----:B---3--:R-:W-:-:S03]  /*3060*/  IADD3 R84, P3, PT, R98, UR28, RZ ;  /* 0x0000001c62547c10 */ /* 0x008fc6000ff7e0ff */
[----:B------:R2:W-:Y:S01]  /*3070*/  LDGSTS.E [R29+0x2008], desc[UR22][R90.64], P5 ;  /* 0x020080005a1d7fae */ /* 0x0005e2000a9a1016 */
[----:B------:R-:W-:Y:S02]  /*3080*/  IADD3.X R85, PT, PT, R99, UR29, RZ, P3, !PT ;  /* 0x0000001d63557c10 */ /* 0x000fe40009ffe4ff */
[----:B------:R-:W-:Y:S01]  /*3090*/  IADD3 R88, P3, PT, R90, UR28, RZ ;  /* 0x0000001c5a587c10 */ /* 0x000fe2000ff7e0ff */
[----:B------:R3:W-:Y:S01]  /*30a0*/  LDGSTS.E [R33+0x2000], desc[UR22][R94.64], P2 ;  /* 0x020000005e217fae */ /* 0x0007e200091a1016 */
[----:B-1----:R-:W-:Y:S02]  /*30b0*/  SEL R98, R89, RZ, P4 ;  /* 0x000000ff59627207 */ /* 0x002fe40002000000 */
[----:B------:R-:W-:Y:S01]  /*30c0*/  IADD3 R86, P5, PT, R92, UR28, RZ ;  /* 0x0000001c5c567c10 */ /* 0x000fe2000ffbe0ff */
[----:B------:R1:W-:Y:S01]  /*30d0*/  LDGSTS.E [R33+0x2008], desc[UR22][R96.64], P6 ;  /* 0x0200800060217fae */ /* 0x0003e2000b1a1016 */
[----:B------:R-:W-:Y:S02]  /*30e0*/  IADD3.X R89, PT, PT, R91, UR29, RZ, P3, !PT ;  /* 0x0000001d5b597c10 */ /* 0x000fe40009ffe4ff */
[----:B------:R-:W-:Y:S01]  /*30f0*/  ISETP.NE.U32.AND P3, PT, R98, RZ, PT ;  /* 0x000000ff6200720c */ /* 0x000fe20003f65070 */
[----:B--2---:R-:W-:Y:S01]  /*3100*/  IMAD.U32 R91, RZ, RZ, UR14 ;  /* 0x0000000eff5b7e24 */ /* 0x004fe2000f8e00ff */
[----:B------:R-:W-:-:S02]  /*3110*/  IADD3.X R87, PT, PT, R93, UR29, RZ, P5, !PT ;  /* 0x0000001d5d577c10 */ /* 0x000fc4000affe4ff */
[----:B------:R-:W-:Y:S01]  /*3120*/  ISETP.GE.AND P5, PT, R134, R109, PT ;  /* 0x0000006d8600720c */ /* 0x000fe20003fa6270 */
[----:B------:R-:W-:Y:S01]  /*3130*/  IMAD.WIDE R132, R91, 0x4, R132 ;  /* 0x000000045b847825 */ /* 0x000fe200078e0284 */
[----:B------:R-:W-:Y:S02]  /*3140*/  IADD3 R90, P2, PT, R94, UR28, RZ ;  /* 0x0000001c5e5a7c10 */ /* 0x000fe4000ff5e0ff */
[----:B------:R-:W-:Y:S02]  /*3150*/  SEL R99, RZ, 0x4, P5 ;  /* 0x00000004ff637807 */ /* 0x000fe40002800000 */
[----:B------:R-:W-:Y:S02]  /*3160*/  ISETP.NE.U32.AND P5, PT, R108, RZ, PT ;  /* 0x000000ff6c00720c */ /* 0x000fe40003fa5070 */
[----:B------:R-:W-:Y:S01]  /*3170*/  IADD3.X R91, PT, PT, R95, UR29, RZ, P2, !PT ;  /* 0x0000001d5f5b7c10 */ /* 0x000fe200097fe4ff */
[----:B------:R2:W-:Y:S01]  /*3180*/  LDGSTS.E [R39+0x2000], desc[UR22][R106.64], P3 ;  /* 0x020000006a277fae */ /* 0x0005e200099a1016 */
[----:B---3--:R-:W-:-:S02]  /*3190*/  IADD3 R94, P3, PT, R106, UR28, RZ ;  /* 0x0000001c6a5e7c10 */ /* 0x008fc4000ff7e0ff */
[----:B------:R-:W-:Y:S02]  /*31a0*/  ISETP.NE.U32.AND P2, PT, R114, RZ, PT ;  /* 0x000000ff7200720c */ /* 0x000fe40003f45070 */
[----:B------:R-:W-:Y:S02]  /*31b0*/  SEL R99, R99, RZ, P4 ;  /* 0x000000ff63637207 */ /* 0x000fe40002000000 */
[----:B------:R-:W-:Y:S02]  /*31c0*/  IADD3.X R95, PT, PT, R107, UR29, RZ, P3, !PT ;  /* 0x0000001d6b5f7c10 */ /* 0x000fe40009ffe4ff */
[----:B------:R-:W-:Y:S01]  /*31d0*/  ISETP.NE.U32.AND P3, PT, R99, RZ, PT ;  /* 0x000000ff6300720c */ /* 0x000fe20003f65070 */
[----:B------:R3:W-:Y:S01]  /*31e0*/  LDGSTS.E [R39+0x2008], desc[UR22][R100.64], P5 ;  /* 0x0200800064277fae */ /* 0x0007e2000a9a1016 */
[----:B------:R-:W-:Y:S02]  /*31f0*/  IADD3 R92, P6, PT, R96, UR28, RZ ;  /* 0x0000001c605c7c10 */ /* 0x000fe4000ffde0ff */
[----:B------:R-:W-:-:S02]  /*3200*/  ISETP.GE.AND P5, PT, R136, R109, PT ;  /* 0x0000006d8800720c */ /* 0x000fc40003fa6270 */
[----:B------:R-:W-:Y:S01]  /*3210*/  IADD3.X R93, PT, PT, R97, UR29, RZ, P6, !PT ;  /* 0x0000001d615d7c10 */ /* 0x000fe2000b7fe4ff */
[----:B------:R4:W-:Y:S01]  /*3220*/  LDGSTS.E [R43+0x2000], desc[UR22][R102.64], P2 ;  /* 0x02000000662b7fae */ /* 0x0009e200091a1016 */
[----:B-1----:R-:W-:Y:S02]  /*3230*/  IADD3 R96, P6, PT, R100, UR28, RZ ;  /* 0x0000001c64607c10 */ /* 0x002fe4000ffde0ff */
[----:B------:R-:W-:Y:S02]  /*3240*/  SEL R99, RZ, 0x4, P5 ;  /* 0x00000004ff637807 */ /* 0x000fe40002800000 */
[----:B------:R-:W-:Y:S01]  /*3250*/  ISETP.GE.AND P2, PT, R140, R109, PT ;  /* 0x0000006d8c00720c */ /* 0x000fe20003f46270 */
[----:B------:R1:W-:Y:S01]  /*3260*/  LDGSTS.E [R43+0x2008], desc[UR22][R104.64], P3 ;  /* 0x02008000682b7fae */ /* 0x0003e200099a1016 */
[----:B------:R-:W-:Y:S02]  /*3270*/  IADD3.X R97, PT, PT, R101, UR29, RZ, P6, !PT ;  /* 0x0000001d65617c10 */ /* 0x000fe4000b7fe4ff */
[----:B--2---:R-:W-:-:S02]  /*3280*/  SEL R106, R99, RZ, P4 ;  /* 0x000000ff636a7207 */ /* 0x004fc40002000000 */
[-C--:B------:R-:W-:Y:S02]  /*3290*/  ISETP.GE.AND P6, PT, R138, R109.reuse, PT ;  /* 0x0000006d8a00720c */ /* 0x080fe40003fc6270 */
[----:B------:R-:W-:Y:S02]  /*32a0*/  IADD3 R98, P5, PT, R102, UR28, RZ ;  /* 0x0000001c66627c10 */ /* 0x000fe4000ffbe0ff */
[----:B------:R-:W-:Y:S02]  /*32b0*/  SEL R107, RZ, 0x4, P2 ;  /* 0x00000004ff6b7807 */ /* 0x000fe40001000000 */
[----:B------:R-:W-:Y:S02]  /*32c0*/  ISETP.GE.AND P3, PT, R144, R109, PT ;  /* 0x0000006d9000720c */ /* 0x000fe40003f66270 */
[----:B------:R-:W-:Y:S02]  /*32d0*/  ISETP.NE.U32.AND P2, PT, R106, RZ, PT ;  /* 0x000000ff6a00720c */ /* 0x000fe40003f45070 */
[----:B---3--:R-:W-:-:S02]  /*32e0*/  SEL R101, RZ, 0x4, P6 ;  /* 0x00000004ff657807 */ /* 0x008fc40003000000 */
[----:B------:R-:W-:Y:S02]  /*32f0*/  IADD3.X R99, PT, PT, R103, UR29, RZ, P5, !PT ;  /* 0x0000001d67637c10 */ /* 0x000fe4000affe4ff */
[----:B------:R-:W-:Y:S02]  /*3300*/  ISETP.GE.AND P6, PT, R10, R109, PT ;  /* 0x0000006d0a00720c */ /* 0x000fe40003fc6270 */
[----:B----4-:R-:W-:Y:S02]  /*3310*/  SEL R103, RZ, 0x4, P3 ;  /* 0x00000004ff677807 */ /* 0x010fe40001800000 */
[----:B------:R-:W-:Y:S02]  /*3320*/  SEL R102, R101, RZ, P4 ;  /* 0x000000ff65667207 */ /* 0x000fe40002000000 */
[----:B------:R-:W-:Y:S01]  /*3330*/  SEL R106, RZ, 0x4, P6 ;  /* 0x00000004ff6a7807 */ /* 0x000fe20003000000 */
[----:B------:R2:W-:Y:S01]  /*3340*/  LDGSTS.E [R9+0x2000], desc[UR22][R110.64], P2 ;  /* 0x020000006e097fae */ /* 0x0005e200091a1016 */
[----:B------:R-:W-:-:S02]  /*3350*/  SEL R103, R103, RZ, P4 ;  /* 0x000000ff67677207 */ /* 0x000fc40002000000 */
[----:B------:R-:W-:Y:S02]  /*3360*/  SEL R107, R107, RZ, P4 ;  /* 0x000000ff6b6b7207 */ /* 0x000fe40002000000 */
[----:B------:R-:W-:Y:S02]  /*3370*/  ISETP.NE.U32.AND P3, PT, R102, RZ, PT ;  /* 0x000000ff6600720c */ /* 0x000fe40003f65070 */
[----:B------:R-:W-:Y:S02]  /*3380*/  SEL R106, R106, RZ, P4 ;  /* 0x000000ff6a6a7207 */ /* 0x000fe40002000000 */
[----:B------:R-:W-:Y:S02]  /*3390*/  ISETP.NE.U32.AND P6, PT, R103, RZ, PT ;  /* 0x000000ff6700720c */ /* 0x000fe40003fc5070 */
[----:B------:R-:W-:Y:S01]  /*33a0*/  ISETP.NE.U32.AND P4, PT, R107, RZ, PT ;  /* 0x000000ff6b00720c */ /* 0x000fe20003f85070 */
[----:B------:R-:W-:Y:S01]  /*33b0*/  IMAD.U32 R107, RZ, RZ, UR14 ;  /* 0x0000000eff6b7e24 */ /* 0x000fe2000f8e00ff */
[----:B------:R-:W-:-:S02]  /*33c0*/  ISETP.NE.U32.AND P2, PT, R106, RZ, PT ;  /* 0x000000ff6a00720c */ /* 0x000fc40003f45070 */
[----:B------:R-:W-:Y:S01]  /*33d0*/  IADD3 R100, P5, PT, R104, UR28, RZ ;  /* 0x0000001c68647c10 */ /* 0x000fe2000ffbe0ff */
[----:B------:R-:W-:Y:S02]  /*33e0*/  IMAD.WIDE R124, R107, 0x4, R124 ;  /* 0x000000046b7c7825 */ /* 0x000fe400078e027c */
[----:B------:R3:W-:Y:S01]  /*33f0*/  LDGSTS.E [R9+0x2008], desc[UR22][R112.64], P3 ;  /* 0x0200800070097fae */ /* 0x0007e200099a1016 */
[----:B------:R-:W-:Y:S02]  /*3400*/  IADD3.X R101, PT, PT, R105, UR29, RZ, P5, !PT ;  /* 0x0000001d69657c10 */ /* 0x000fe4000affe4ff */
[----:B------:R-:W-:Y:S01]  /*3410*/  IADD3 R102, P5, PT, R110, UR28, RZ ;  /* 0x0000001c6e667c10 */ /* 0x000fe2000ffbe0ff */
[----:B------:R-:W-:Y:S01]  /*3420*/  LDGSTS.E [R7+0x2000], desc[UR22][R132.64], P6 ;  /* 0x0200000084077fae */ /* 0x000fe2000b1a1016 */
[----:B------:R-:W-:Y:S02]  /*3430*/  IADD3 R106, P3, PT, R132, UR28, RZ ;  /* 0x0000001c846a7c10 */ /* 0x000fe4000ff7e0ff */
[----:B------:R-:W-:Y:S01]  /*3440*/  IADD3.X R103, PT, PT, R111, UR29, RZ, P5, !PT ;  /* 0x0000001d6f677c10 */ /* 0x000fe2000affe4ff */
[----:B------:R-:W-:Y:S01]  /*3450*/  LDGSTS.E [R7+0x2008], desc[UR22][R124.64], P4 ;  /* 0x020080007c077fae */ /* 0x000fe2000a1a1016 */
[----:B-1----:R-:W-:-:S02]  /*3460*/  IADD3 R104, P5, PT, R112, UR28, RZ ;  /* 0x0000001c70687c10 */ /* 0x002fc4000ffbe0ff */
[----:B------:R-:W-:Y:S01]  /*3470*/  IADD3.X R107, PT, PT, R133, UR29, RZ, P3, !PT ;  /* 0x0000001d856b7c10 */ /* 0x000fe20009ffe4ff */
[----:B------:R-:W0:Y:S01]  /*3480*/  LDGDEPBAR ;  /* 0x00000000000079af */ /* 0x000e220000000000 */
[----:B------:R-:W-:Y:S02]  /*3490*/  IADD3.X R105, PT, PT, R113, UR29, RZ, P5, !PT ;  /* 0x0000001d71697c10 */ /* 0x000fe4000affe4ff */
[----:B------:R-:W-:Y:S01]  /*34a0*/  IADD3 R108, P5, PT, R130, UR30, RZ ;  /* 0x0000001e826c7c10 */ /* 0x000fe2000ffbe0ff */
[----:B------:R1:W-:Y:S01]  /*34b0*/  LDGSTS.E [R6+0x8000], desc[UR22][R130.64], P2 ;  /* 0x0800000082067fae */ /* 0x0003e200091a1016 */
[----:B--2---:R-:W-:Y:S02]  /*34c0*/  IADD3 R110, P3, PT, R128, UR30, RZ ;  /* 0x0000001e806e7c10 */ /* 0x004fe4000ff7e0ff */
[----:B------:R-:W-:Y:S01]  /*34d0*/  IADD3.X R109, PT, PT, R131, UR31, RZ, P5, !PT ;  /* 0x0000001f836d7c10 */ /* 0x000fe2000affe4ff */
[----:B------:R-:W-:Y:S01]  /*34e0*/  LDGSTS.E [R6+0x8400], desc[UR22][R128.64], P2 ;  /* 0x0840000080067fae */ /* 0x000fe200091a1016 */
[----:B------:R-:W-:-:S02]  /*34f0*/  IADD3.X R111, PT, PT, R129, UR31, RZ, P3, !PT ;  /* 0x0000001f816f7c10 */ /* 0x000fc40009ffe4ff */
[----:B------:R-:W-:Y:S01]  /*3500*/  IADD3 R114, P3, PT, R120, UR30, RZ ;  /* 0x0000001e78727c10 */ /* 0x000fe2000ff7e0ff */
[----:B------:R-:W-:Y:S01]  /*3510*/  LDGSTS.E [R6+0x8800], desc[UR22][R118.64], P2 ;  /* 0x0880000076067fae */ /* 0x000fe200091a1016 */
[----:B---3--:R-:W-:Y:S02]  /*3520*/  IADD3 R112, P4, PT, R118, UR30, RZ ;  /* 0x0000001e76707c10 */ /* 0x008fe4000ff9e0ff */
[----:B------:R-:W-:Y:S01]  /*3530*/  IADD3.X R115, PT, PT, R121, UR31, RZ, P3, !PT ;  /* 0x0000001f79737c10 */ /* 0x000fe20009ffe4ff */
[----:B------:R2:W-:Y:S01]  /*3540*/  LDGSTS.E [R6+0x8c00], desc[UR22][R120.64], P2 ;  /* 0x08c0000078067fae */ /* 0x0005e200091a1016 */
[----:B-1----:R-:W-:Y:S01]  /*3550*/  VIADD R131, R11, 0xffffffc0 ;  /* 0xffffffc00b837836 */ /* 0x002fe20000000000 */
[----:B------:R-:W-:Y:S02]  /*3560*/  IADD3 R116, P5, PT, R122, UR30, RZ ;  /* 0x0000001e7a747c10 */ /* 0x000fe4000ffbe0ff */
[----:B------:R1:W-:Y:S01]  /*3570*/  LDGSTS.E [R6+0x9000], desc[UR22][R122.64], P2 ;  /* 0x090000007a067fae */ /* 0x0003e200091a1016 */
[----:B------:R-:W-:-:S02]  /*3580*/  ISETP.LT.OR P6, PT, R13, 0x20, P0 ;  /* 0x000000200d00780c */ /* 0x000fc400007c1670 */
[-C--:B------:R-:W-:Y:S01]  /*3590*/  ISETP.GE.AND P3, PT, R36, R131.reuse, PT ;  /* 0x000000832400720c */ /* 0x080fe20003f66270 */
[----:B------:R3:W-:Y:S01]  /*35a0*/  LDGSTS.E [R6+0x9400], desc[UR22][R56.64], P2 ;  /* 0x0940000038067fae */ /* 0x0007e200091a1016 */
[----:B------:R-:W-:Y:S02]  /*35b0*/  IADD3.X R113, PT, PT, R119, UR31, RZ, P4, !PT ;  /* 0x0000001f77717c10 */ /* 0x000fe4000a7fe4ff */
[-C--:B------:R-:W-:Y:S01]  /*35c0*/  ISETP.GE.AND P4, PT, R14, R131.reuse, PT ;  /* 0x000000830e00720c */ /* 0x080fe20003f86270 */
[----:B------:R3:W-:Y:S01]  /*35d0*/  LDGSTS.E [R6+0x9800], desc[UR22][R58.64], P2 ;  /* 0x098000003a067fae */ /* 0x0007e200091a1016 */
[----:B--2---:R-:W-:Y:S02]  /*35e0*/  SEL R120, RZ, 0x4, P3 ;  /* 0x00000004ff787807 */ /* 0x004fe40001800000 */
[----:B------:R-:W-:Y:S01]  /*35f0*/  ISETP.GE.AND P3, PT, R16, R131, PT ;  /* 0x000000831000720c */ /* 0x000fe20003f66270 */
[----:B------:R3:W-:Y:S01]  /*3600*/  LDGSTS.E [R6+0x9c00], desc[UR22][R60.64], P2 ;  /* 0x09c000003c067fae */ /* 0x0007e200091a1016 */
[----:B------:R-:W-:-:S02]  /*3610*/  IADD3.X R117, PT, PT, R123, UR31, RZ, P5, !PT ;  /* 0x0000001f7b757c10 */ /* 0x000fc4000affe4ff */
[----:B------:R-:W-:Y:S01]  /*3620*/  IADD3 R118, P5, PT, R124, UR28, RZ ;  /* 0x0000001c7c767c10 */ /* 0x000fe2000ffbe0ff */
[----:B------:R3:W-:Y:S01]  /*3630*/  LDGSTS.E [R4+0x8200], desc[UR22][R62.64], P2 ;  /* 0x082000003e047fae */ /* 0x0007e200091a1016 */
[----:B-1----:R-:W-:Y:S02]  /*3640*/  SEL R122, RZ, 0x4, P3 ;  /* 0x00000004ff7a7807 */ /* 0x002fe40001800000 */
[----:B------:R-:W-:Y:S01]  /*3650*/  SEL R121, RZ, 0x4, P4 ;  /* 0x00000004ff797807 */ /* 0x000fe20002000000 */
[----:B------:R3:W-:Y:S01]  /*3660*/  LDGSTS.E [R4+0x8600], desc[UR22][R64.64], P2 ;  /* 0x0860000040047fae */ /* 0x0007e200091a1016 */
[----:B------:R-:W-:Y:S02]  /*3670*/  ISETP.GE.AND P3, PT, R22, R131, PT ;  /* 0x000000831600720c */ /* 0x000fe40003f66270 */
[----:B------:R-:W-:Y:S01]  /*3680*/  IADD3.X R119, PT, PT, R125, UR29, RZ, P5, !PT ;  /* 0x0000001d7d777c10 */ /* 0x000fe2000affe4ff */
[----:B------:R3:W-:Y:S04]  /*3690*/  LDGSTS.E [R4+0x8a00], desc[UR22][R66.64], P2 ;  /* 0x08a0000042047fae */ /* 0x0007e800091a1016 */
[----:B------:R3:W-:Y:S04]  /*36a0*/  LDGSTS.E [R4+0x8e00], desc[UR22][R68.64], P2 ;  /* 0x08e0000044047fae */ /* 0x0007e800091a1016 */
[----:B------:R3:W-:Y:S04]  /*36b0*/  LDGSTS.E [R4+0x9200], desc[UR22][R70.64], P2 ;  /* 0x0920000046047fae */ /* 0x0007e800091a1016 */
[----:B------:R3:W-:Y:S04]  /*36c0*/  LDGSTS.E [R4+0x9600], desc[UR22][R72.64], P2 ;  /* 0x0960000048047fae */ /* 0x0007e800091a1016 */
[----:B------:R3:W-:Y:S04]  /*36d0*/  LDGSTS.E [R4+0x9a00], desc[UR22][R74.64], P2 ;  /* 0x09a000004a047fae */ /* 0x0007e800091a1016 */
[----:B------:R3:W-:Y:S01]  /*36e0*/  LDGSTS.E [R4+0x9e00], desc[UR22][R76.64], P2 ;  /* 0x09e000004c047fae */ /* 0x0007e200091a1016 */
[----:B------:R-:W-:-:S03]  /*36f0*/  ISETP.GT.AND P2, PT, R13, 0x5f, PT ;  /* 0x0000005f0d00780c */ /* 0x000fc60003f44270 */
[----:B------:R-:W0:Y:S01]  /*3700*/  LDGDEPBAR ;  /* 0x00000000000079af */ /* 0x000e220000000000 */
[----:B------:R-:W-:Y:S02]  /*3710*/  SEL R120, R120, RZ, P2 ;  /* 0x000000ff78787207 */ /* 0x000fe40001000000 */
[----:B------:R-:W-:Y:S02]  /*3720*/  SEL R121, R121, RZ, P2 ;  /* 0x000000ff79797207 */ /* 0x000fe40001000000 */
[----:B------:R-:W-:Y:S02]  /*3730*/  ISETP.NE.U32.AND P5, PT, R120, RZ, PT ;  /* 0x000000ff7800720c */ /* 0x000fe40003fa5070 */
[----:B------:R-:W-:Y:S02]  /*3740*/  SEL R122, R122, RZ, P2 ;  /* 0x000000ff7a7a7207 */ /* 0x000fe40001000000 */
[----:B------:R-:W-:Y:S02]  /*3750*/  SEL R120, RZ, 0x4, P3 ;  /* 0x00000004ff787807 */ /* 0x000fe40001800000 */
[----:B------:R-:W-:-:S02]  /*3760*/  ISETP.NE.U32.AND P4, PT, R121, RZ, PT ;  /* 0x000000ff7900720c */ /* 0x000fc40003f85070 */
[----:B------:R-:W-:Y:S02]  /*3770*/  ISETP.NE.U32.AND P3, PT, R122, RZ, PT ;  /* 0x000000ff7a00720c */ /* 0x000fe40003f65070 */
[----:B------:R-:W-:Y:S01]  /*3780*/  SEL R120, R120, RZ, P2 ;  /* 0x000000ff78787207 */ /* 0x000fe20001000000 */
[----:B------:R-:W-:-:S04]  /*3790*/  DEPBAR.LE SB0, 0x2 ;  /* 0x000080800000791a */ /* 0x000fc80000000000 */
[----:B------:R-:W-:Y:S06]  /*37a0*/  BAR.SYNC.DEFER_BLOCKING 0x0 ;  /* 0x0000000000007b1d */ /* 0x000fec0000010000 */
[----:B---3--:R-:W-:Y:S05]  /*37b0*/  @P6 BRA `(.L_x_6) ;  /* 0x0000000000846947 */ /* 0x008fea0003800000 */
[----:B------:R-:W-:Y:S02]  /*37c0*/  UIADD3 UR4, UPT, UPT, UR10, 0x6000, URZ ;  /* 0x000060000a047890 */ /* 0x000fe4000fffe0ff */
[----:B------:R-:W-:Y:S02]  /*37d0*/  USHF.R.U32.HI UR6, URZ, 0x4, UR10 ;  /* 0x00000004ff067899 */ /* 0x000fe4000801160a */
[----:B------:R-:W-:Y:S02]  /*37e0*/  USHF.R.U32.HI UR4, URZ, 0x4, UR4 ;  /* 0x00000004ff047899 */ /* 0x000fe40008011604 */
[----:B------:R-:W-:Y:S02]  /*37f0*/  USGXT.U32 UR6, UR6, 0xe ;  /* 0x0000000e0606789a */ /* 0x000fe40008000000 */
[----:B------:R-:W-:Y:S02]  /*3800*/  USGXT.U32 UR8, UR4, 0xe ;  /* 0x0000000e0408789a */ /* 0x000fe40008000000 */
[----:B------:R-:W-:-:S02]  /*3810*/  UIADD3 UR38, UP1, UPT, UR6, 0x2, URZ ;  /* 0x0000000206267890 */ /* 0x000fc4000ff3e0ff */
[----:B------:R-:W-:Y:S01]  /*3820*/  UIADD3 UR36, UP2, UPT, UR8, 0x2, URZ ;  /* 0x0000000208247890 */ /* 0x000fe2000ff5e0ff */
[----:B------:R-:W-:Y:S01]  /*3830*/  UMOV UR4, URZ ;  /* 0x000000ff00047c82 */ /* 0x000fe20008000000 */
[----:B------:R-:W-:Y:S01]  /*3840*/  UMOV UR40, 0x0 ;  /* 0x0000000000287882 */ /* 0x000fe20000000000 */
[----:B------:R-:W-:Y:S02]  /*3850*/  UIADD3.X UR39, UPT, UPT, UR4, 0x40004040, URZ, UP1, !UPT ;  /* 0x4000404004277890 */ /* 0x000fe40008ffe4ff */
[----:B------:R-:W-:Y:S02]  /*3860*/  UIADD3.X UR37, UPT, UPT, UR4, 0x40004040, URZ, UP2, !UPT ;  /* 0x4000404004257890 */ /* 0x000fe400097fe4ff */
[----:B------:R-:W-:Y:S02]  /*3870*/  UIADD3.64 UR20, UPT, UPT, UR38, 0x2, URZ ;  /* 0x0000000226147897 */ /* 0x000fe4000fffe0ff */
[----:B------:R-:W-:Y:S02]  /*3880*/  UIADD3.64 UR24, UPT, UPT, UR36, 0x2, URZ ;  /* 0x0000000224187897 */ /* 0x000fe4000fffe0ff */
[----:B------:R-:W-:-:S02]  /*3890*/  UIADD3.64 UR32, UPT, UPT, UR38, 0x4, URZ ;  /* 0x0000000426207897 */ /* 0x000fc4000fffe0ff */
[----:B------:R-:W-:Y:S01]  /*38a0*/  UIADD3.64 UR34, UPT, UPT, UR36, 0x4, URZ ;  /* 0x0000000424227897 */ /* 0x000fe2000fffe0ff */
[----:B------:R-:W-:Y:S01]  /*38b0*/  UMOV UR41, 0x4100910 ;  /* 0x0410091000297882 */ /* 0x000fe20000000000 */
[----:B------:R-:W-:Y:S01]  /*38c0*/  UMOV UR7, 0x40004040 ;  /* 0x4000404000077882 */ /* 0x000fe20000000000 */
[----:B------:R-:W-:Y:S01]  /*38d0*/  UMOV UR9, 0x40004040 ;  /* 0x4000404000097882 */ /* 0x000fe20000000000 */
[----:B------:R-:W-:Y:S01]  /*38e0*/  UMOV UR42, 0x0 ;  /* 0x00000000002a7882 */ /* 0x000fe20000000000 */
[----:B------:R-:W-:Y:S01]  /*38f0*/  UMOV UR43, 0x4100910 ;  /* 0x04100910002b7882 */ /* 0x000fe20000000000 */
[----:B------:R-:W-:Y:S01]  /*3900*/  UMOV UR44, 0x0 ;  /* 0x00000000002c7882 */ /* 0x000fe20000000000 */
[----:B------:R-:W-:Y:S01]  /*3910*/  UMOV UR45, 0x4100910 ;  /* 0x04100910002d7882 */ /* 0x000fe20000000000 */
[----:B------:R-:W-:Y:S01]  /*3920*/  UMOV UR4, UR13 ;  /* 0x0000000d00047c82 */ /* 0x000fe20008000000 */
[----:B------:R-:W-:Y:S01]  /*3930*/  UMOV UR5, URZ ;  /* 0x000000ff00057c82 */ /* 0x000fe20008000000 */
[----:B------:R1:W-:Y:S01]  /*3940*/  UTCHMMA gdesc[UR6], gdesc[UR8], tmem[UR27], tmem[UR40], idesc[UR41], !UPT ;  /* 0x00ff2808060075ea */ /* 0x0003e2000f80001b */
[----:B------:R-:W-:Y:S01]  /*3950*/  UMOV UR46, 0x0 ;  /* 0x00000000002e7882 */ /* 0x000fe20000000000 */
[----:B------:R-:W-:Y:S01]  /*3960*/  UMOV UR47, 0x4100910 ;  /* 0x04100910002f7882 */ /* 0x000fe20000000000 */
[----:B------:R1:W-:Y:S01]  /*3970*/  UTCHMMA gdesc[UR38], gdesc[UR36], tmem[UR27], tmem[UR42], idesc[UR43], UPT ;  /* 0x00ff2a24260075ea */ /* 0x0003e2000b80001b */
[----:B------:R-:W-:Y:S01]  /*3980*/  UMOV UR4, UR4 ;  /* 0x0000000400047c82 */ /* 0x000fe20008000000 */
[----:B------:R1:W-:Y:S01]  /*3990*/  UTCHMMA gdesc[UR20], gdesc[UR24], tmem[UR27], tmem[UR44], idesc[UR45], UPT ;  /* 0x00ff2c18140075ea */ /* 0x0003e2000b80001b */
[----:B------:R1:W-:Y:S01]  /*39a0*/  UTCHMMA gdesc[UR32], gdesc[UR34], tmem[UR27], tmem[UR46], idesc[UR47], UPT ;  /* 0x00ff2e22200075ea */ /* 0x0003e2000b80001b */
[----:B------:R1:W-:Y:S01]  /*39b0*/  UTCBAR [UR4], URZ ;  /* 0x000000ff040073e9 */ /* 0x0003e200080000ff */
[----:B------:R-:W-:Y:S01]  /*39c0*/  NOP ;  /* 0x0000000000007918 */ /* 0x000fe20000000000 */
.L_x_6:
[----:B------:R-:W-:Y:S01]  /*39d0*/  BAR.SYNC.DEFER_BLOCKING 0x0 ;  /* 0x0000000000007b1d */ /* 0x000fe20000010000 */
[----:B------:R-:W-:-:S04]  /*39e0*/  IADD3 R56, P6, PT, R56, UR30, RZ ;  /* 0x0000001e38387c10 */ /* 0x000fc8000ffde0ff */
[----:B------:R-:W-:Y:S01]  /*39f0*/  IADD3.X R57, PT, PT, R57, UR31, RZ, P6, !PT ;  /* 0x0000001f39397c10 */ /* 0x000fe2000b7fe4ff */
[----:B-1----:R-:W-:Y:S01]  /*3a00*/  UMOV UR4, URZ ;  /* 0x000000ff00047c82 */ /* 0x002fe20008000000 */
[----:B------:R-:W-:-:S04]  /*3a10*/  IADD3 R58, P6, PT, R58, UR30, RZ ;  /* 0x0000001e3a3a7c10 */ /* 0x000fc8000ffde0ff */
[----:B------:R-:W-:Y:S02]  /*3a20*/  IADD3.X R59, PT, PT, R59, UR31, RZ, P6, !PT ;  /* 0x0000001f3b3b7c10 */ /* 0x000fe4000b7fe4ff */
[----:B------:R-:W-:-:S04]  /*3a30*/  IADD3 R62, P6, PT, R62, UR30, RZ ;  /* 0x0000001e3e3e7c10 */ /* 0x000fc8000ffde0ff */
[----:B------:R-:W-:Y:S02]  /*3a40*/  IADD3.X R63, PT, PT, R63, UR31, RZ, P6, !PT ;  /* 0x0000001f3f3f7c10 */ /* 0x000fe4000b7fe4ff */
[----:B------:R-:W-:-:S04]  /*3a50*/  IADD3 R64, P6, PT, R64, UR30, RZ ;  /* 0x0000001e40407c10 */ /* 0x000fc8000ffde0ff */
[----:B------:R-:W-:Y:S01]  /*3a60*/  IADD3.X R65, PT, PT, R65, UR31, RZ, P6, !PT ;  /* 0x0000001f41417c10 */ /* 0x000fe2000b7fe4ff */
[----:B------:R-:W-:Y:S01]  /*3a70*/  @!PT LDS RZ, [RZ] ;  /* 0x00000000fffff984 */ /* 0x000fe20000000800 */
[----:B------:R-:W-:Y:S01]  /*3a80*/  @!PT LDS RZ, [RZ] ;  /* 0x00000000fffff984 */ /* 0x000fe20000000800 */
[----:B------:R-:W-:Y:S01]  /*3a90*/  @!PT LDS RZ, [RZ] ;  /* 0x00000000fffff984 */ /* 0x000fe20000000800 */
[----:B------:R-:W-:Y:S01]  /*3aa0*/  LDGSTS.E [R21+0x4000], desc[UR22][R78.64], P5 ;  /* 0x040000004e157fae */ /* 0x000fe2000a9a1016 */
[----:B------:R-:W-:Y:S02]  /*3ab0*/  ISETP.NE.U32.AND P5, PT, R120, RZ, PT ;  /* 0x000000ff7800720c */ /* 0x000fe40003fa5070 */
[----:B------:R-:W-:Y:S01]  /*3ac0*/  IADD3 R68, P6, PT, R68, UR30, RZ ;  /* 0x0000001e44447c10 */ /* 0x000fe2000ffde0ff */
[----:B------:R1:W-:Y:S01]  /*3ad0*/  LDGSTS.E [R21+0x4008], desc[UR22][R80.64], P4 ;  /* 0x0400800050157fae */ /* 0x0003e2000a1a1016 */
[-C--:B------:R-:W-:Y:S02]  /*3ae0*/  ISETP.GE.AND P4, PT, R26, R131.reuse, PT ;  /* 0x000000831a00720c */ /* 0x080fe40003f86270 */
[----:B------:R-:W-:Y:S01]  /*3af0*/  IADD3.X R69, PT, PT, R69, UR31, RZ, P6, !PT ;  /* 0x0000001f45457c10 */ /* 0x000fe2000b7fe4ff */
[----:B------:R-:W-:Y:S01]  /*3b00*/  LDGSTS.E [R25+0x4000], desc[UR22][R82.64], P3 ;  /* 0x0400000052197fae */ /* 0x000fe200099a1016 */
[----:B------:R-:W-:-:S02]  /*3b10*/  ISETP.GE.AND P3, PT, R32, R131, PT ;  /* 0x000000832000720c */ /* 0x000fc40003f66270 */
[----:B------:R-:W-:Y:S02]  /*3b20*/  SEL R120, RZ, 0x4, P4 ;  /* 0x00000004ff787807 */ /* 0x000fe40002000000 */
[-C--:B------:R-:W-:Y:S01]  /*3b30*/  ISETP.GE.AND P4, PT, R28, R131.reuse, PT ;  /* 0x000000831c00720c */ /* 0x080fe20003f86270 */
[----:B------:R2:W-:Y:S01]  /*3b40*/  LDGSTS.E [R25+0x4008], desc[UR22][R84.64], P5 ;  /* 0x0400800054197fae */ /* 0x0005e2000a9a1016 */
[----:B------:R-:W-:Y:S02]  /*3b50*/  SEL R120, R120, RZ, P2 ;  /* 0x000000ff78787207 */ /* 0x000fe40001000000 */
[----:B-1----:R-:W-:Y:S02]  /*3b60*/  SEL R21, RZ, 0x4, P3 ;  /* 0x00000004ff157807 */ /* 0x002fe40001800000 */
[----:B------:R-:W-:Y:S02]  /*3b70*/  SEL R79, RZ, 0x4, P4 ;  /* 0x00000004ff4f7807 */ /* 0x000fe40002000000 */
[----:B------:R-:W-:-:S02]  /*3b80*/  ISETP.GE.AND P4, PT, R38, R131, PT ;  /* 0x000000832600720c */ /* 0x000fc40003f86270 */
[----:B------:R-:W-:Y:S02]  /*3b90*/  SEL R21, R21, RZ, P2 ;  /* 0x000000ff15157207 */ /* 0x000fe40001000000 */
[----:B------:R-:W-:Y:S02]  /*3ba0*/  ISETP.GE.AND P3, PT, R42, R131, PT ;  /* 0x000000832a00720c */ /* 0x000fe40003f66270 */
[----:B------:R-:W-:Y:S02]  /*3bb0*/  ISETP.NE.U32.AND P5, PT, R120, RZ, PT ;  /* 0x000000ff7800720c */ /* 0x000fe40003fa5070 */
[----:B------:R-:W-:Y:S02]  /*3bc0*/  SEL R78, RZ, 0x4, P4 ;  /* 0x00000004ff4e7807 */ /* 0x000fe40002000000 */
[----:B------:R-:W-:Y:S02]  /*3bd0*/  ISETP.NE.U32.AND P4, PT, R21, RZ, PT ;  /* 0x000000ff1500720c */ /* 0x000fe40003f85070 */
[----:B------:R-:W-:-:S02]  /*3be0*/  SEL R21, RZ, 0x4, P3 ;  /* 0x00000004ff157807 */ /* 0x000fc40001800000 */
[----:B------:R-:W-:Y:S02]  /*3bf0*/  IADD3 R60, P3, PT, R60, UR30, RZ ;  /* 0x0000001e3c3c7c10 */ /* 0x000fe4000ff7e0ff */
[----:B------:R-:W-:Y:S02]  /*3c00*/  SEL R78, R78, RZ, P2 ;  /* 0x000000ff4e4e7207 */ /* 0x000fe40001000000 */
[----:B------:R-:W-:Y:S01]  /*3c10*/  IADD3.X R61, PT, PT, R61, UR31, RZ, P3, !PT ;  /* 0x0000001f3d3d7c10 */ /* 0x000fe20009ffe4ff */
[----:B------:R-:W-:Y:S01]  /*3c20*/  LDGSTS.E [R29+0x4000], desc[UR22][R86.64], P5 ;  /* 0x04000000561d7fae */ /* 0x000fe2000a9a1016 */
[----:B------:R-:W-:Y:S02]  /*3c30*/  ISETP.NE.U32.AND P3, PT, R78, RZ, PT ;  /* 0x000000ff4e00720c */ /* 0x000fe40003f65070 */
[----:B------:R-:W-:Y:S01]  /*3c40*/  SEL R79, R79, RZ, P2 ;  /* 0x000000ff4f4f7207 */ /* 0x000fe20001000000 */
[----:B------:R-:W-:Y:S01]  /*3c50*/  LDGSTS.E [R29+0x4008], desc[UR22][R88.64], P4 ;  /* 0x04008000581d7fae */ /* 0x000fe2000a1a1016 */
[----:B------:R-:W-:-:S02]  /*3c60*/  ISETP.GE.AND P5, PT, R46, R131, PT ;  /* 0x000000832e00720c */ /* 0x000fc40003fa6270 */
[----:B------:R-:W-:Y:S02]  /*3c70*/  ISETP.NE.U32.AND P4, PT, R79, RZ, PT ;  /* 0x000000ff4f00720c */ /* 0x000fe40003f85070 */
[----:B------:R-:W-:Y:S02]  /*3c80*/  SEL R21, R21, RZ, P2 ;  /* 0x000000ff15157207 */ /* 0x000fe40001000000 */
[----:B--2---:R-:W-:Y:S02]  /*3c90*/  SEL R25, RZ, 0x4, P5 ;  /* 0x00000004ff197807 */ /* 0x004fe40002800000 */
[----:B------:R-:W-:Y:S01]  /*3ca0*/  ISETP.NE.U32.AND P5, PT, R21, RZ, PT ;  /* 0x000000ff1500720c */ /* 0x000fe20003fa5070 */
[----:B------:R-:W-:Y:S01]  /*3cb0*/  LDGSTS.E [R33+0x4000], desc[UR22][R90.64], P3 ;  /* 0x040000005a217fae */ /* 0x000fe200099a1016 */
[----:B------:R-:W-:Y:S02]  /*3cc0*/  ISETP.GE.AND P3, PT, R50, R131, PT ;  /* 0x000000833200720c */ /* 0x000fe40003f66270 */
[----:B------:R-:W-:-:S02]  /*3cd0*/  SEL R25, R25, RZ, P2 ;  /* 0x000000ff19197207 */ /* 0x000fc40001000000 */
[----:B------:R-:W-:Y:S01]  /*3ce0*/  SEL R21, RZ, 0x4, P3 ;  /* 0x00000004ff157807 */ /* 0x000fe20001800000 */
[----:B------:R1:W-:Y:S01]  /*3cf0*/  LDGSTS.E [R33+0x4008], desc[UR22][R92.64], P4 ;  /* 0x040080005c217fae */ /* 0x0003e2000a1a1016 */
[----:B------:R-:W-:Y:S02]  /*3d00*/  ISETP.NE.U32.AND P3, PT, R25, RZ, PT ;  /* 0x000000ff1900720c */ /* 0x000fe40003f65070 */
[----:B------:R-:W-:Y:S02]  /*3d10*/  IADD3 R66, P4, PT, R66, UR30, RZ ;  /* 0x0000001e42427c10 */ /* 0x000fe4000ff9e0ff */
[----:B------:R-:W-:Y:S01]  /*3d20*/  SEL R21, R21, RZ, P2 ;  /* 0x000000ff15157207 */ /* 0x000fe20001000000 */
[----:B------:R2:W-:Y:S01]  /*3d30*/  LDGSTS.E [R39+0x4000], desc[UR22][R94.64], P5 ;  /* 0x040000005e277fae */ /* 0x0005e2000a9a1016 */
[----:B------:R-:W-:Y:S02]  /*3d40*/  IADD3.X R67, PT, PT, R67, UR31, RZ, P4, !PT ;  /* 0x0000001f43437c10 */ /* 0x000fe4000a7fe4ff */
[----:B------:R-:W-:-:S02]  /*3d50*/  IADD3 R70, P4, PT, R70, UR30, RZ ;  /* 0x0000001e46467c10 */ /* 0x000fc4000ff9e0ff */
[----:B------:R-:W-:Y:S02]  /*3d60*/  ISETP.NE.U32.AND P5, PT, R21, RZ, PT ;  /* 0x000000ff1500720c */ /* 0x000fe40003fa5070 */
[----:B------:R-:W-:Y:S01]  /*3d70*/  IADD3.X R71, PT, PT, R71, UR31, RZ, P4, !PT ;  /* 0x0000001f47477c10 */ /* 0x000fe2000a7fe4ff */
[----:B------:R2:W-:Y:S01]  /*3d80*/  LDGSTS.E [R39+0x4008], desc[UR22][R96.64], P3 ;  /* 0x0400800060277fae */ /* 0x0005e200099a1016 */
[-C--:B------:R-:W-:Y:S02]  /*3d90*/  ISETP.GE.AND P4, PT, R134, R131.reuse, PT ;  /* 0x000000838600720c */ /* 0x080fe40003f86270 */
[----:B------:R-:W-:Y:S02]  /*3da0*/  ISETP.GE.AND P3, PT, R136, R131, PT ;  /* 0x000000838800720c */ /* 0x000fe40003f66270 */
[----:B------:R-:W-:Y:S02]  /*3db0*/  SEL R21, RZ, 0x4, P4 ;  /* 0x00000004ff157807 */ /* 0x000fe40002000000 */
[----:B------:R-:W-:-:S02]  /*3dc0*/  SEL R25, RZ, 0x4, P3 ;  /* 0x00000004ff197807 */ /* 0x000fc40001800000 */
[----:B------:R-:W-:Y:S01]  /*3dd0*/  SEL R21, R21, RZ, P2 ;  /* 0x000000ff15157207 */ /* 0x000fe20001000000 */
[----:B------:R2:W-:Y:S01]  /*3de0*/  LDGSTS.E [R43+0x4000], desc[UR22][R98.64], P5 ;  /* 0x04000000622b7fae */ /* 0x0005e2000a9a1016 */
[----:B------:R-:W-:Y:S02]  /*3df0*/  IADD3 R72, P6, PT, R72, UR30, RZ ;  /* 0x0000001e48487c10 */ /* 0x000fe4000ffde0ff */
[-C--:B------:R-:W-:Y:S02]  /*3e00*/  ISETP.GE.AND P4, PT, R138, R131.reuse, PT ;  /* 0x000000838a00720c */ /* 0x080fe40003f86270 */
[----:B------:R-:W-:Y:S02]  /*3e10*/  SEL R25, R25, RZ, P2 ;  /* 0x000000ff19197207 */ /* 0x000fe40001000000 */
[----:B------:R-:W-:Y:S02]  /*3e20*/  ISETP.GE.AND P5, PT, R140, R131, PT ;  /* 0x000000838c00720c */ /* 0x000fe40003fa6270 */
[----:B------:R-:W-:-:S02]  /*3e30*/  ISETP.NE.U32.AND P3, PT, R21, RZ, PT ;  /* 0x000000ff1500720c */ /* 0x000fc40003f65070 */
[----:B------:R-:W-:Y:S02]  /*3e40*/  IADD3.X R73, PT, PT, R73, UR31, RZ, P6, !PT ;  /* 0x0000001f49497c10 */ /* 0x000fe4000b7fe4ff */
[-C--:B------:R-:W-:Y:S02]  /*3e50*/  ISETP.GE.AND P6, PT, R144, R131.reuse, PT ;  /* 0x000000839000720c */ /* 0x080fe40003fc6270 */
[----:B------:R-:W-:Y:S02]  /*3e60*/  SEL R21, RZ, 0x4, P4 ;  /* 0x00000004ff157807 */ /* 0x000fe40002000000 */
[----:B------:R-:W-:Y:S02]  /*3e70*/  ISETP.NE.U32.AND P4, PT, R25, RZ, PT ;  /* 0x000000ff1900720c */ /* 0x000fe40003f85070 */
[----:B-1----:R-:W-:Y:S02]  /*3e80*/  SEL R33, RZ, 0x4, P5 ;  /* 0x00000004ff217807 */ /* 0x002fe40002800000 */
[----:B------:R-:W-:Y:S01]  /*3e90*/  ISETP.GE.AND P5, PT, R10, R131, PT ;  /* 0x000000830a00720c */ /* 0x000fe20003fa6270 */
[----:B------:R2:W-:Y:S01]  /*3ea0*/  LDGSTS.E [R43+0x4008], desc[UR22][R100.64], P3 ;  /* 0x04008000642b7fae */ /* 0x0005e200099a1016 */
[----:B------:R-:W-:-:S02]  /*3eb0*/  SEL R29, RZ, 0x4, P6 ;  /* 0x00000004ff1d7807 */ /* 0x000fc40003000000 */
[----:B------:R-:W-:Y:S02]  /*3ec0*/  SEL R21, R21, RZ, P2 ;  /* 0x000000ff15157207 */ /* 0x000fe40001000000 */
[----:B------:R-:W-:Y:S02]  /*3ed0*/  SEL R25, RZ, 0x4, P5 ;  /* 0x00000004ff197807 */ /* 0x000fe40002800000 */
[----:B------:R-:W-:Y:S01]  /*3ee0*/  SEL R29, R29, RZ, P2 ;  /* 0x000000ff1d1d7207 */ /* 0x000fe20001000000 */
[----:B------:R2:W-:Y:S01]  /*3ef0*/  LDGSTS.E [R9+0x4000], desc[UR22][R102.64], P4 ;  /* 0x0400000066097fae */ /* 0x0005e2000a1a1016 */
[----:B------:R-:W-:Y:S02]  /*3f00*/  SEL R33, R33, RZ, P2 ;  /* 0x000000ff21217207 */ /* 0x000fe40001000000 */
[----:B------:R-:W-:Y:S02]  /*3f10*/  ISETP.NE.U32.AND P5, PT, R21, RZ, PT ;  /* 0x000000ff1500720c */ /* 0x000fe40003fa5070 */
[----:B------:R-:W-:-:S02]  /*3f20*/  SEL R25, R25, RZ, P2 ;  /* 0x000000ff19197207 */ /* 0x000fc40001000000 */
[----:B------:R-:W-:Y:S02]  /*3f30*/  ISETP.NE.U32.AND P3, PT, R29, RZ, PT ;  /* 0x000000ff1d00720c */ /* 0x000fe40003f65070 */
[----:B------:R-:W-:Y:S02]  /*3f40*/  ISETP.NE.U32.AND P2, PT, R33, RZ, PT ;  /* 0x000000ff2100720c */ /* 0x000fe40003f45070 */
[----:B------:R-:W-:Y:S02]  /*3f50*/  ISETP.NE.U32.AND P4, PT, R25, RZ, PT ;  /* 0x000000ff1900720c */ /* 0x000fe40003f85070 */
[----:B------:R-:W-:-:S03]  /*3f60*/  IADD3 R74, P6, PT, R74, UR30, RZ ;  /* 0x0000001e4a4a7c10 */ /* 0x000fc6000ffde0ff */
[----:B------:R2:W-:Y:S01]  /*3f70*/  LDGSTS.E [R9+0x4008], desc[UR22][R104.64], P5 ;  /* 0x0400800068097fae */ /* 0x0005e2000a9a1016 */
[----:B------:R-:W-:Y:S02]  /*3f80*/  IADD3.X R75, PT, PT, R75, UR31, RZ, P6, !PT ;  /* 0x0000001f4b4b7c10 */ /* 0x000fe4000b7fe4ff */
[----:B------:R-:W-:Y:S01]  /*3f90*/  IADD3 R76, P6, PT, R76, UR30, RZ ;  /* 0x0000001e4c4c7c10 */ /* 0x000fe2000ffde0ff */
[----:B------:R2:W-:Y:S01]  /*3fa0*/  LDGSTS.E [R7+0x4000], desc[UR22][R106.64], P3 ;  /* 0x040000006a077fae */ /* 0x0005e200099a1016 */
[----:B------:R-:W-:Y:S02]  /*3fb0*/  ISETP.GE.AND P3, PT, R13, 0x40, PT ;  /* 0x000000400d00780c */ /* 0x000fe40003f66270 */
[----:B------:R-:W-:Y:S01]  /*3fc0*/  IADD3.X R77, PT, PT, R77, UR31, RZ, P6, !PT ;  /* 0x0000001f4d4d7c10 */ /* 0x000fe2000b7fe4ff */
[----:B------:R2:W-:Y:S01]  /*3fd0*/  LDGSTS.E [R7+0x4008], desc[UR22][R118.64], P2 ;  /* 0x0400800076077fae */ /* 0x0005e200091a1016 */
[----:B------:R-:W-:-:S03]  /*3fe0*/  ISETP.GE.AND P2, PT, R13, 0x20, PT ;  /* 0x000000200d00780c */ /* 0x000fc60003f46270 */
[----:B------:R-:W0:Y:S04]  /*3ff0*/  LDGDEPBAR ;  /* 0x00000000000079af */ /* 0x000e280000000000 */
[----:B------:R2:W-:Y:S04]  /*4000*/  LDGSTS.E [R6+0xa000], desc[UR22][R108.64], P4 ;  /* 0x0a0000006c067fae */ /* 0x0005e8000a1a1016 */
        /* <DEDUP_REMOVED lines=15> */
[----:B------:R-:W0:Y:S01]  /*4100*/  LDGDEPBAR ;  /* 0x00000000000079af */ /* 0x000e220000000000 */
[----:B------:R-:W-:Y:S05]  /*4110*/  @!P3 BRA `(.L_x_7) ;  /* 0x000000180060b947 */ /* 0x000fea0003800000 */
[----:B--2---:R-:W-:Y:S01]  /*4120*/  SHF.R.S32.HI R6, RZ, 0x1f, R12 ;  /* 0x0000001fff067819 */ /* 0x004fe2000001140c */
[----:B------:R-:W1:Y:S01]  /*4130*/  LDCU.128 UR4, c[0x0][0x380] ;  /* 0x00007000ff0477ac */ /* 0x000e620008000c00 */
[----:B------:R-:W-:Y:S01]  /*4140*/  IADD3 R33, P3, PT, R12, R147, RZ ;  /* 0x000000930c217210 */ /* 0x000fe20007f7e0ff */
[----:B------:R-:W-:Y:S01]  /*4150*/  IMAD R56, R134, UR18, RZ ;  /* 0x0000001286387c24 */ /* 0x000fe2000f8e02ff */
[C---:B------:R-:W-:Y:S01]  /*4160*/  IADD3 R9, P5, PT, R12.reuse, R151, RZ ;  /* 0x000000970c097210 */ /* 0x040fe20007fbe0ff */
[----:B------:R-:W-:Y:S01]  /*4170*/  UIMAD UR17, UR17, 0xc, URZ ;  /* 0x0000000c111178a4 */ /* 0x000fe2000f8e02ff */
[-C--:B------:R-:W-:Y:S01]  /*4180*/  LEA.HI.X.SX32 R114, R147, R6.reuse, 0x1, P3 ;  /* 0x0000000693727211 */ /* 0x080fe200018f0eff */
[----:B------:R-:W-:Y:S01]  /*4190*/  UIMAD UR16, UR16, 0xc, URZ ;  /* 0x0000000c101078a4 */ /* 0x000fe2000f8e02ff */
[C---:B------:R-:W-:Y:S01]  /*41a0*/  IADD3 R29, P6, PT, R12.reuse, R149, RZ ;  /* 0x000000950c1d7210 */ /* 0x040fe20007fde0ff */
[----:B------:R-:W-:Y:S01]  /*41b0*/  VIADD R11, R11, 0xffffffa0 ;  /* 0xffffffa00b0b7836 */ /* 0x000fe20000000000 */
[C---:B------:R-:W-:Y:S01]  /*41c0*/  IADD3 R21, P3, PT, R12.reuse, R139, RZ ;  /* 0x0000008b0c157210 */ /* 0x040fe20007f7e0ff */
[----:B------:R-:W-:Y:S01]  /*41d0*/  UMOV UR19, 0x1 ;  /* 0x0000000100137882 */ /* 0x000fe20000000000 */
[----:B------:R-:W-:Y:S01]  /*41e0*/  IADD3 R39, P4, PT, R12, R145, RZ ;  /* 0x000000910c277210 */ /* 0x000fe20007f9e0ff */
[----:B------:R-:W-:Y:S01]  /*41f0*/  UMOV UR20, 0x2 ;  /* 0x0000000200147882 */ /* 0x000fe20000000000 */
[----:B------:R-:W-:-:S02]  /*4200*/  LEA.HI.X.SX32 R118, R151, R6, 0x1, P5 ;  /* 0x0000000697767211 */ /* 0x000fc400028f0eff */
[-C--:B------:R-:W-:Y:S02]  /*4210*/  LEA.HI.X.SX32 R116, R149, R6.reuse, 0x1, P6 ;  /* 0x0000000695747211 */ /* 0x080fe400030f0eff */
[-C--:B------:R-:W-:Y:S01]  /*4220*/  LEA.HI.X.SX32 R104, R139, R6.reuse, 0x1, P3 ;  /* 0x000000068b687211 */ /* 0x080fe200018f0eff */
[----:B-1----:R-:W-:Y:S01]  /*4230*/  UIMAD.WIDE.U32 UR8, UR15, 0xc, UR6 ;  /* 0x0000000c0f0878a5 */ /* 0x002fe2000f8e0006 */
[C---:B------:R-:W-:Y:S01]  /*4240*/  IADD3 R43, P5, PT, R12.reuse, R143, RZ ;  /* 0x0000008f0c2b7210 */ /* 0x040fe20007fbe0ff */
[----:B------:R-:W-:Y:S01]  /*4250*/  UIMAD.WIDE.U32 UR14, UR14, 0xc, UR4 ;  /* 0x0000000c0e0e78a5 */ /* 0x000fe2000f8e0004 */
[C---:B------:R-:W-:Y:S01]  /*4260*/  IADD3 R25, P6, PT, R12.reuse, R141, RZ ;  /* 0x0000008d0c197210 */ /* 0x040fe20007fde0ff */
[----:B------:R-:W-:Y:S01]  /*4270*/  UMOV UR6, URZ ;  /* 0x000000ff00067c82 */ /* 0x000fe20008000000 */
[-C--:B------:R-:W-:Y:S01]  /*4280*/  LEA.HI.X.SX32 R112, R145, R6.reuse, 0x1, P4 ;  /* 0x0000000691707211 */ /* 0x080fe200020f0eff */
[----:B------:R-:W-:Y:S01]  /*4290*/  UMOV UR5, URZ ;  /* 0x000000ff00057c82 */ /* 0x000fe20008000000 */
[C---:B------:R-:W-:Y:S01]  /*42a0*/  IADD3 R64, P3, PT, R12.reuse, R55, RZ ;  /* 0x000000370c407210 */ /* 0x040fe20007f7e0ff */
[----:B------:R-:W-:Y:S01]  /*42b0*/  UMOV UR7, URZ ;  /* 0x000000ff00077c82 */ /* 0x000fe20008000000 */
[C---:B------:R-:W-:Y:S01]  /*42c0*/  IADD3 R58, P4, PT, R12.reuse, R137, RZ ;  /* 0x000000890c3a7210 */ /* 0x040fe20007f9e0ff */
[----:B------:R-:W-:Y:S01]  /*42d0*/  UIADD3 UR26, UPT, UPT, UR9, UR17, URZ ;  /* 0x00000011091a7290 */ /* 0x000fe2000fffe0ff */
[-C--:B------:R-:W-:Y:S01]  /*42e0*/  LEA.HI.X.SX32 R110, R143, R6.reuse, 0x1, P5 ;  /* 0x000000068f6e7211 */ /* 0x080fe200028f0eff */
[----:B------:R-:W-:Y:S01]  /*42f0*/  UIADD3 UR24, UPT, UPT, UR15, UR16, URZ ;  /* 0x000000100f187290 */ /* 0x000fe2000fffe0ff */
[-C--:B------:R-:W-:Y:S01]  /*4300*/  LEA.HI.X.SX32 R108, R141, R6.reuse, 0x1, P6 ;  /* 0x000000068d6c7211 */ /* 0x080fe200030f0eff */
[----:B------:R-:W-:Y:S01]  /*4310*/  UMOV UR25, UR8 ;  /* 0x0000000800197c82 */ /* 0x000fe20008000000 */
[----:B------:R-:W-:Y:S01]  /*4320*/  LEA.HI.X.SX32 R63, R55, R6, 0x1, P3 ;  /* 0x00000006373f7211 */ /* 0x000fe200018f0eff */
[----:B------:R-:W-:Y:S01]  /*4330*/  UMOV UR21, UR14 ;  /* 0x0000000e00157c82 */ /* 0x000fe20008000000 */
[----:B------:R-:W-:-:S02]  /*4340*/  IADD3 R60, P5, PT, R12, R135, RZ ;  /* 0x000000870c3c7210 */ /* 0x000fc40007fbe0ff */
[C---:B------:R-:W-:Y:S02]  /*4350*/  IADD3 R62, P6, PT, R12.reuse, R127, RZ ;  /* 0x0000007f0c3e7210 */ /* 0x040fe40007fde0ff */
[-C--:B------:R-:W-:Y:S02]  /*4360*/  LEA.HI.X.SX32 R57, R137, R6.reuse, 0x1, P4 ;  /* 0x0000000689397211 */ /* 0x080fe400020f0eff */
[C---:B------:R-:W-:Y:S02]  /*4370*/  IADD3 R72, P3, PT, R12.reuse, R47, RZ ;  /* 0x0000002f0c487210 */ /* 0x040fe40007f7e0ff */
[----:B------:R-:W-:Y:S02]  /*4380*/  IADD3 R66, P4, PT, R12, R53, RZ ;  /* 0x000000350c427210 */ /* 0x000fe40007f9e0ff */
[-C--:B------:R-:W-:Y:S02]  /*4390*/  LEA.HI.X.SX32 R59, R135, R6.reuse, 0x1, P5 ;  /* 0x00000006873b7211 */ /* 0x080fe400028f0eff */
[----:B------:R-:W-:-:S02]  /*43a0*/  LEA.HI.X.SX32 R61, R127, R6, 0x1, P6 ;  /* 0x000000067f3d7211 */ /* 0x000fc400030f0eff */
[-C--:B------:R-:W-:Y:S01]  /*43b0*/  LEA.HI.X.SX32 R71, R47, R6.reuse, 0x1, P3 ;  /* 0x000000062f477211 */ /* 0x080fe200018f0eff */
[----:B------:R-:W-:Y:S01]  /*43c0*/  IMAD.SHL.U32 R47, R25, 0x4, RZ ;  /* 0x00000004192f7824 */ /* 0x000fe200078e00ff */
[C---:B------:R-:W-:Y:S02]  /*43d0*/  IADD3 R68, P5, PT, R12.reuse, R51, RZ ;  /* 0x000000330c447210 */ /* 0x040fe40007fbe0ff */
[----:B------:R-:W-:Y:S02]  /*43e0*/  IADD3 R70, P6, PT, R12, R49, RZ ;  /* 0x000000310c467210 */ /* 0x000fe40007fde0ff */
[----:B------:R-:W-:Y:S02]  /*43f0*/  LEA.HI.X.SX32 R65, R53, R6, 0x1, P4 ;  /* 0x0000000635417211 */ /* 0x000fe400020f0eff */
[----:B------:R-:W-:Y:S02]  /*4400*/  SHF.R.S32.HI R7, RZ, 0x1f, R15 ;  /* 0x0000001fff077819 */ /* 0x000fe4000001140f */
[----:B------:R-:W-:-:S02]  /*4410*/  IADD3 R76, P3, PT, R15, R142, RZ ;  /* 0x0000008e0f4c7210 */ /* 0x000fc40007f7e0ff */
[----:B------:R-:W-:Y:S01]  /*4420*/  IADD3 R74, P4, PT, R12, R45, RZ ;  /* 0x0000002d0c4a7210 */ /* 0x000fe20007f9e0ff */
[----:B------:R-:W-:Y:S01]  /*4430*/  IMAD R12, R136, UR18, RZ ;  /* 0x00000012880c7c24 */ /* 0x000fe2000f8e02ff */
[-C--:B------:R-:W-:Y:S02]  /*4440*/  LEA.HI.X.SX32 R67, R51, R6.reuse, 0x1, P5 ;  /* 0x0000000633437211 */ /* 0x080fe400028f0eff */
[-C--:B------:R-:W-:Y:S02]  /*4450*/  LEA.HI.X.SX32 R69, R49, R6.reuse, 0x1, P6 ;  /* 0x0000000631457211 */ /* 0x080fe400030f0eff */
[----:B------:R-:W-:Y:S02]  /*4460*/  LEA.HI.X.SX32 R75, R142, R7, 0x1, P3 ;  /* 0x000000078e4b7211 */ /* 0x000fe400018f0eff */
[----:B------:R-:W-:Y:S02]  /*4470*/  SHF.R.S32.HI R4, RZ, 0x1f, R13 ;  /* 0x0000001fff047819 */ /* 0x000fe4000001140d */
[----:B------:R-:W-:Y:S01]  /*4480*/  LEA.HI.X.SX32 R73, R45, R6, 0x1, P4 ;  /* 0x000000062d497211 */ /* 0x000fe200020f0eff */
[----:B------:R-:W-:Y:S01]  /*4490*/  IMAD R6, R138, UR18, RZ ;  /* 0x000000128a067c24 */ /* 0x000fe2000f8e02ff */
[----:B------:R-:W-:-:S02]  /*44a0*/  IADD3 R78, P6, PT, R15, R126, RZ ;  /* 0x0000007e0f4e7210 */ /* 0x000fc40007fde0ff */
[C---:B------:R-:W-:Y:S02]  /*44b0*/  IADD3 R80, P5, PT, R15.reuse, R54, RZ ;  /* 0x000000360f507210 */ /* 0x040fe40007fbe0ff */
[C---:B------:R-:W-:Y:S02]  /*44c0*/  IADD3 R84, P3, PT, R15.reuse, R44, RZ ;  /* 0x0000002c0f547210 */ /* 0x040fe40007f7e0ff */
[----:B------:R-:W-:Y:S02]  /*44d0*/  IADD3 R82, P4, PT, R15, R52, RZ ;  /* 0x000000340f527210 */ /* 0x000fe40007f9e0ff */
[----:B------:R-:W-:Y:S01]  /*44e0*/  LEA.HI R13, R4, R13, RZ, 0x5 ;  /* 0x0000000d040d7211 */ /* 0x000fe200078f28ff */
[----:B------:R-:W-:Y:S01]  /*44f0*/  IMAD R4, R144, UR18, RZ ;  /* 0x0000001290047c24 */ /* 0x000fe2000f8e02ff */
[-C--:B------:R-:W-:Y:S01]  /*4500*/  LEA.HI.X.SX32 R77, R126, R7.reuse, 0x1, P6 ;  /* 0x000000077e4d7211 */ /* 0x080fe200030f0eff */
[----:B------:R-:W-:Y:S01]  /*4510*/  UMOV UR18, UR13 ;  /* 0x0000000d00127c82 */ /* 0x000fe20008000000 */
[----:B------:R-:W-:-:S02]  /*4520*/  LEA.HI.X.SX32 R79, R54, R7, 0x1, P5 ;  /* 0x00000007364f7211 */ /* 0x000fc400028f0eff */
[-C--:B------:R-:W-:Y:S02]  /*4530*/  LEA.HI.X.SX32 R83, R44, R7.reuse, 0x1, P3 ;  /* 0x000000072c537211 */ /* 0x080fe400018f0eff */
[C---:B------:R-:W-:Y:S02]  /*4540*/  IADD3 R86, P6, PT, R15.reuse, R48, RZ ;  /* 0x000000300f567210 */ /* 0x040fe40007fde0ff */
[C---:B------:R-:W-:Y:S02]  /*4550*/  IADD3 R88, P5, PT, R15.reuse, R40, RZ ;  /* 0x000000280f587210 */ /* 0x040fe40007fbe0ff */
[----:B------:R-:W-:Y:S02]  /*4560*/  LEA.HI.X.SX32 R81, R52, R7, 0x1, P4 ;  /* 0x0000000734517211 */ /* 0x000fe400020f0eff */
[C---:B------:R-:W-:Y:S02]  /*4570*/  IADD3 R92, P3, PT, R15.reuse, R30, RZ ;  /* 0x0000001e0f5c7210 */ /* 0x040fe40007f7e0ff */
[----:B------:R-:W-:-:S02]  /*4580*/  IADD3 R90, P4, PT, R15, R34, RZ ;  /* 0x000000220f5a7210 */ /* 0x000fc40007f9e0ff */
[-C--:B------:R-:W-:Y:S02]  /*4590*/  LEA.HI.X.SX32 R85, R48, R7.reuse, 0x1, P6 ;  /* 0x0000000730557211 */ /* 0x080fe400030f0eff */
[-C--:B------:R-:W-:Y:S01]  /*45a0*/  LEA.HI.X.SX32 R87, R40, R7.reuse, 0x1, P5 ;  /* 0x0000000728577211 */ /* 0x080fe200028f0eff */
[----:B------:R-:W-:Y:S01]  /*45b0*/  IMAD.SHL.U32 R40, R43, 0x4, RZ ;  /* 0x000000042b287824 */ /* 0x000fe200078e00ff */
[-C--:B------:R-:W-:Y:S01]  /*45c0*/  LEA.HI.X.SX32 R91, R30, R7.reuse, 0x1, P3 ;  /* 0x000000071e5b7211 */ /* 0x080fe200018f0eff */
[----:B------:R-:W-:Y:S01]  /*45d0*/  IMAD.SHL.U32 R30, R33, 0x4, RZ ;  /* 0x00000004211e7824 */ /* 0x000fe200078e00ff */
[C---:B------:R-:W-:Y:S02]  /*45e0*/  IADD3 R94, P6, PT, R15.reuse, R24, RZ ;  /* 0x000000180f5e7210 */ /* 0x040fe40007fde0ff */
[----:B------:R-:W-:Y:S02]  /*45f0*/  IADD3 R96, P5, PT, R15, R20, RZ ;  /* 0x000000140f607210 */ /* 0x000fe40007fbe0ff */
[----:B------:R-:W-:Y:S01]  /*4600*/  LEA.HI.X.SX32 R89, R34, R7, 0x1, P4 ;  /* 0x0000000722597211 */ /* 0x000fe200020f0eff */
[----:B------:R-:W-:Y:S01]  /*4610*/  IMAD.SHL.U32 R34, R39, 0x4, RZ ;  /* 0x0000000427227824 */ /* 0x000fe200078e00ff */
[----:B------:R-:W-:-:S02]  /*4620*/  IADD3 R100, P3, PT, R15, R4, RZ ;  /* 0x000000040f647210 */ /* 0x000fc40007f7e0ff */
[C---:B------:R-:W-:Y:S02]  /*4630*/  IADD3 R98, P4, PT, R15.reuse, R18, RZ ;  /* 0x000000120f627210 */ /* 0x040fe40007f9e0ff */
[-C--:B------:R-:W-:Y:S02]  /*4640*/  LEA.HI.X.SX32 R93, R24, R7.reuse, 0x1, P6 ;  /* 0x00000007185d7211 */ /* 0x080fe400030f0eff */
[-C--:B------:R-:W-:Y:S02]  /*4650*/  LEA.HI.X.SX32 R95, R20, R7.reuse, 0x1, P5 ;  /* 0x00000007145f7211 */ /* 0x080fe400028f0eff */
[----:B------:R-:W-:Y:S02]  /*4660*/  LEA.HI.X.SX32 R99, R4, R7, 0x1, P3 ;  /* 0x0000000704637211 */ /* 0x000fe400018f0eff */
[C---:B------:R-:W-:Y:S02]  /*4670*/  IADD3 R103, P5, PT, R15.reuse, R6, RZ ;  /* 0x000000060f677210 */ /* 0x040fe40007fbe0ff */
[----:B------:R-:W-:-:S02]  /*4680*/  IADD3 R105, P3, PT, R15, R12, RZ ;  /* 0x0000000c0f697210 */ /* 0x000fc40007f7e0ff */
[----:B------:R-:W-:Y:S02]  /*4690*/  IADD3 R106, P6, PT, R15, R56, RZ ;  /* 0x000000380f6a7210 */ /* 0x000fe40007fde0ff */
[----:B------:R-:W-:Y:S01]  /*46a0*/  LEA.HI.X.SX32 R97, R18, R7, 0x1, P4 ;  /* 0x0000000712617211 */ /* 0x000fe200020f0eff */
[C---:B------:R-:W-:Y:S01]  /*46b0*/  IMAD.SHL.U32 R18, R29.reuse, 0x4, RZ ;  /* 0x000000041d127824 */ /* 0x040fe200078e00ff */
[----:B------:R-:W-:Y:S02]  /*46c0*/  SHF.L.U64.HI R15, R29, 0x2, R116 ;  /* 0x000000021d0f7819 */ /* 0x000fe40000010274 */
[----:B------:R-:W-:Y:S02]  /*46d0*/  SHF.L.U64.HI R29, R33, 0x2, R114 ;  /* 0x00000002211d7819 */ /* 0x000fe40000010272 */
[----:B------:R-:W-:Y:S02]  /*46e0*/  SHF.R.S32.HI R13, RZ, 0x5, R13 ;  /* 0x00000005ff0d7819 */ /* 0x000fe4000001140d */
[----:B------:R-:W-:-:S02]  /*46f0*/  SHF.L.U64.HI R33, R39, 0x2, R112 ;  /* 0x0000000227217819 */ /* 0x000fc40000010270 */
[----:B------:R-:W-:Y:S01]  /*4700*/  SHF.L.U64.HI R39, R43, 0x2, R110 ;  /* 0x000000022b277819 */ /* 0x000fe2000001026e */
[----:B------:R-:W-:Y:S01]  /*4710*/  VIADD R107, R13, 0xfffffffd ;  /* 0xfffffffd0d6b7836 */ /* 0x000fe20000000000 */
[-C--:B------:R-:W-:Y:S01]  /*4720*/  LEA.HI.X.SX32 R20, R6, R7.reuse, 0x1, P5 ;  /* 0x0000000706147211 */ /* 0x080fe200028f0eff */
[----:B------:R-:W-:Y:S01]  /*4730*/  IMAD.MOV.U32 R6, RZ, RZ, RZ ;  /* 0x000000ffff067224 */ /* 0x000fe200078e00ff */
[-C--:B------:R-:W-:Y:S02]  /*4740*/  LEA.HI.X.SX32 R102, R12, R7.reuse, 0x1, P3 ;  /* 0x000000070c667211 */ /* 0x080fe400018f0eff */
[----:B------:R-:W-:Y:S02]  /*4750*/  SHF.L.U64.HI R43, R25, 0x2, R108 ;  /* 0x00000002192b7819 */ /* 0x000fe4000001026c */
[----:B------:R-:W-:Y:S01]  /*4760*/  LEA.HI.X.SX32 R7, R56, R7, 0x1, P6 ;  /* 0x0000000738077211 */ /* 0x000fe200030f0eff */
[----:B------:R-:W-:Y:S01]  /*4770*/  IMAD.SHL.U32 R56, R21, 0x4, RZ ;  /* 0x0000000415387824 */ /* 0x000fe200078e00ff */
[----:B------:R-:W-:-:S02]  /*4780*/  VIMNMX R108, PT, PT, R13, 0x2, !PT ;  /* 0x000000020d6c7848 */ /* 0x000fc40007fe0100 */
[----:B------:R-:W-:Y:S02]  /*4790*/  SHF.L.U64.HI R51, R21, 0x2, R104 ;  /* 0x0000000215337819 */ /* 0x000fe40000010268 */
[C---:B------:R-:W-:Y:S01]  /*47a0*/  SHF.L.U64.HI R4, R9.reuse, 0x2, R118 ;  /* 0x0000000209047819 */ /* 0x040fe20000010276 */
[----:B------:R-:W-:Y:S01]  /*47b0*/  IMAD.SHL.U32 R9, R9, 0x4, RZ ;  /* 0x0000000409097824 */ /* 0x000fe200078e00ff */
        /* <DEDUP_REMOVED lines=49> */
[----:B------:R-:W-:-:S02]  /*4ad0*/  IMAD.SHL.U32 R106, R106, 0x4, RZ ;  /* 0x000000046a6a7824 */ /* 0x000fc400078e00ff */
[----:B------:R-:W-:-:S07]  /*4ae0*/  VIADD R108, R108, 0xffffffff ;  /* 0xffffffff6c6c7836 */ /* 0x000fce0000000000 */
.L_x_10:
[----:B------:R-:W-:Y:S01]  /*4af0*/  UIADD3 UR5, UPT, UPT, UR5, 0x1, URZ ;  /* 0x0000000105057890 */ /* 0x000fe2000fffe0ff */
[----:B------:R-:W-:-:S04]  /*4b00*/  DEPBAR.LE SB0, 0x2 ;  /* 0x000080800000791a */ /* 0x000fc80000000000 */
[----:B------:R-:W-:Y:S01]  /*4b10*/  ULEA UR13, UR19, UR10, 0x3 ;  /* 0x0000000a130d7291 */ /* 0x000fe2000f8e18ff */
[----:B------:R-:W-:Y:S01]  /*4b20*/  IMAD.U32 R6, R6, -0x80000000, RZ ;  /* 0x8000000006067824 */ /* 0x000fe200078e00ff */
[----:B------:R-:W-:Y:S02]  /*4b30*/  UISETP.GT.AND UP1, UPT, UR5, 0x2, UPT ;  /* 0x000000020500788c */ /* 0x000fe4000bf24270 */
[----:B------:R-:W-:Y:S02]  /*4b40*/  UIADD3 UR13, UPT, UPT, UR13, 0xc000, URZ ;  /* 0x0000c0000d0d7890 */ /* 0x000fe4000fffe0ff */
[----:B------:R-:W-:Y:S01]  /*4b50*/  USEL UR5, UR5, URZ, !UP1 ;  /* 0x000000ff05057287 */ /* 0x000fe2000c800000 */
[----:B------:R-:W-:Y:S06]  /*4b60*/  BAR.SYNC.DEFER_BLOCKING 0x0 ;  /* 0x0000000000007b1d */ /* 0x000fec0000010000 */
[----:B------:R-:W-:Y:S05]  /*4b70*/  @P0 BRA `(.L_x_8) ;  /* 0x00000000009c0947 */ /* 0x000fea0003800000 */
[----:B------:R-:W-:Y:S01]  /*4b80*/  ULEA UR4, UR5, UR10, 0xd ;  /* 0x0000000a05047291 */ /* 0x000fe2000f8e68ff */
[----:B------:R-:W-:Y:S01]  /*4b90*/  UMOV UR8, URZ ;  /* 0x000000ff00087c82 */ /* 0x000fe20008000000 */
[----:B------:R-:W-:Y:S02]  /*4ba0*/  UMOV UR9, URZ ;  /* 0x000000ff00097c82 */ /* 0x000fe40008000000 */
[----:B------:R-:W-:Y:S02]  /*4bb0*/  USHF.R.U32.HI UR14, URZ, 0x4, UR4 ;  /* 0x00000004ff0e7899 */ /* 0x000fe40008011604 */
[----:B------:R-:W-:Y:S02]  /*4bc0*/  UIADD3 UR4, UPT, UPT, UR4, 0x6000, URZ ;  /* 0x0000600004047890 */ /* 0x000fe4000fffe0ff */
[----:B------:R-:W-:Y:S02]  /*4bd0*/  USGXT.U32 UR14, UR14, 0xe ;  /* 0x0000000e0e0e789a */ /* 0x000fe40008000000 */
[----:B------:R-:W-:-:S02]  /*4be0*/  USHF.R.U32.HI UR4, URZ, 0x4, UR4 ;  /* 0x00000004ff047899 */ /* 0x000fc40008011604 */
[----:B------:R-:W-:Y:S02]  /*4bf0*/  UIADD3 UR32, UP1, UPT, UR14, 0x2, URZ ;  /* 0x000000020e207890 */ /* 0x000fe4000ff3e0ff */
[----:B------:R-:W-:Y:S02]  /*4c00*/  USGXT.U32 UR16, UR4, 0xe ;  /* 0x0000000e0410789a */ /* 0x000fe40008000000 */
[----:B------:R-:W-:Y:S01]  /*4c10*/  UIADD3 UR38, UP2, UPT, UR32, 0x4, URZ ;  /* 0x0000000420267890 */ /* 0x000fe2000ff5e0ff */
[----:B------:R-:W-:Y:S01]  /*4c20*/  UMOV UR4, URZ ;  /* 0x000000ff00047c82 */ /* 0x000fe20008000000 */
[----:B------:R-:W-:Y:S01]  /*4c30*/  UMOV UR42, 0x0 ;  /* 0x00000000002a7882 */ /* 0x000fe20000000000 */
[----:B------:R-:W-:Y:S02]  /*4c40*/  UIADD3.X UR33, UPT, UPT, UR4, 0x40004040, URZ, UP1, !UPT ;  /* 0x4000404004217890 */ /* 0x000fe40008ffe4ff */
[----:B------:R-:W-:Y:S02]  /*4c50*/  UIADD3 UR34, UP1, UPT, UR16, 0x2, URZ ;  /* 0x0000000210227890 */ /* 0x000fe4000ff3e0ff */
[----:B------:R-:W-:-:S02]  /*4c60*/  UIADD3.X UR39, UPT, UPT, UR33, URZ, URZ, UP2, !UPT ;  /* 0x000000ff21277290 */ /* 0x000fc400097fe4ff */
[----:B------:R-:W-:Y:S02]  /*4c70*/  UIADD3.X UR35, UPT, UPT, UR8, 0x40004040, URZ, UP1, !UPT ;  /* 0x4000404008237890 */ /* 0x000fe40008ffe4ff */
[----:B------:R-:W-:Y:S01]  /*4c80*/  UIADD3 UR36, UP1, UPT, UR32, 0x2, URZ ;  /* 0x0000000220247890 */ /* 0x000fe2000ff3e0ff */
[----:B------:R-:W-:Y:S01]  /*4c90*/  UMOV UR8, UR13 ;  /* 0x0000000d00087c82 */ /* 0x000fe20008000000 */
[----:B------:R-:W-:Y:S01]  /*4ca0*/  UIADD3 UR40, UP2, UPT, UR34, 0x4, URZ ;  /* 0x0000000422287890 */ /* 0x000fe2000ff5e0ff */
[----:B------:R-:W-:Y:S01]  /*4cb0*/  UMOV UR4, UR8 ;  /* 0x0000000800047c82 */ /* 0x000fe20008000000 */
[----:B------:R-:W-:Y:S02]  /*4cc0*/  UIADD3.X UR37, UPT, UPT, UR33, URZ, URZ, UP1, !UPT ;  /* 0x000000ff21257290 */ /* 0x000fe40008ffe4ff */
[----:B------:R-:W-:Y:S02]  /*4cd0*/  UIADD3 UR8, UP1, UPT, UR34, 0x2, URZ ;  /* 0x0000000222087890 */ /* 0x000fe4000ff3e0ff */
[----:B------:R-:W-:-:S02]  /*4ce0*/  UIADD3.X UR41, UPT, UPT, UR35, URZ, URZ, UP2, !UPT ;  /* 0x000000ff23297290 */ /* 0x000fc400097fe4ff */
[----:B------:R-:W-:Y:S01]  /*4cf0*/  UIADD3.X UR9, UPT, UPT, UR35, URZ, URZ, UP1, !UPT ;  /* 0x000000ff23097290 */ /* 0x000fe20008ffe4ff */
[----:B------:R-:W-:Y:S01]  /*4d00*/  UMOV UR43, 0x4100910 ;  /* 0x04100910002b7882 */ /* 0x000fe20000000000 */
[----:B------:R-:W-:Y:S01]  /*4d10*/  UMOV UR15, 0x40004040 ;  /* 0x40004040000f7882 */ /* 0x000fe20000000000 */
[----:B------:R-:W-:Y:S01]  /*4d20*/  UMOV UR17, 0x40004040 ;  /* 0x4000404000117882 */ /* 0x000fe20000000000 */
[----:B------:R-:W-:Y:S01]  /*4d30*/  UMOV UR44, 0x0 ;  /* 0x00000000002c7882 */ /* 0x000fe20000000000 */
[----:B------:R-:W-:Y:S01]  /*4d40*/  UMOV UR45, 0x4100910 ;  /* 0x04100910002d7882 */ /* 0x000fe20000000000 */
[----:B------:R-:W-:Y:S01]  /*4d50*/  UMOV UR46, 0x0 ;  /* 0x00000000002e7882 */ /* 0x000fe20000000000 */
[----:B------:R-:W-:Y:S01]  /*4d60*/  UMOV UR47, 0x4100910 ;  /* 0x04100910002f7882 */ /* 0x000fe20000000000 */
[----:B------:R1:W-:Y:S01]  /*4d70*/  UTCHMMA gdesc[UR14], gdesc[UR16], tmem[UR27], tmem[UR42], idesc[UR43], UPT ;  /* 0x00ff2a100e0075ea */ /* 0x0003e2000b80001b */
[----:B------:R-:W-:Y:S01]  /*4d80*/  UMOV UR48, 0x0 ;  /* 0x0000000000307882 */ /* 0x000fe20000000000 */
[----:B------:R-:W-:Y:S01]  /*4d90*/  UMOV UR49, 0x4100910 ;  /* 0x0410091000317882 */ /* 0x000fe20000000000 */
[----:B------:R1:W-:Y:S01]  /*4da0*/  UTCHMMA gdesc[UR32], gdesc[UR34], tmem[UR27], tmem[UR44], idesc[UR45], UPT ;  /* 0x00ff2c22200075ea */ /* 0x0003e2000b80001b */
[----:B------:R1:W-:Y:S01]  /*4db0*/  UTCHMMA gdesc[UR36], gdesc[UR8], tmem[UR27], tmem[UR46], idesc[UR47], UPT ;  /* 0x00ff2e08240075ea */ /* 0x0003e2000b80001b */
[----:B------:R1:W-:Y:S01]  /*4dc0*/  UTCHMMA gdesc[UR38], gdesc[UR40], tmem[UR27], tmem[UR48], idesc[UR49], UPT ;  /* 0x00ff3028260075ea */ /* 0x0003e2000b80001b */
[----:B------:R1:W-:Y:S01]  /*4dd0*/  UTCBAR [UR4], URZ ;  /* 0x000000ff040073e9 */ /* 0x0003e200080000ff */
[----:B------:R-:W-:Y:S01]  /*4de0*/  NOP ;  /* 0x0000000000007918 */ /* 0x000fe20000000000 */
.L_x_8:
[----:B------:R-:W2:Y:S01]  /*4df0*/  SYNCS.PHASECHK.TRANS64.TRYWAIT P4, [UR18], R6 ;  /* 0x00000006ff0075a7 */ /* 0x000ea20008081112 */
[----:B------:R-:W-:Y:S01]  /*4e00*/  ISETP.LE.AND P3, PT, R107, UR7, PT ;  /* 0x000000076b007c0c */ /* 0x000fe2000bf63270 */
[----:B-1----:R-:W-:Y:S01]  /*4e10*/  UMOV UR4, UR6 ;  /* 0x0000000600047c82 */ /* 0x002fe20008000000 */
[----:B--2---:R-:W-:Y:S11]  /*4e20*/  @!P4 BRA `(.L_x_9) ;  /* 0x000000200024c947 */ /* 0x004ff60003800000 */
.L_x_16:
[----:B------:R-:W-:Y:S01]  /*4e30*/  BAR.SYNC.DEFER_BLOCKING 0x0 ;  /* 0x0000000000007b1d */ /* 0x000fe20000010000 */
[-C--:B------:R-:W-:Y:S01]  /*4e40*/  ISETP.GE.AND P4, PT, R36, R11.reuse, PT ;  /* 0x0000000b2400720c */ /* 0x080fe20003f86270 */
[----:B------:R-:W-:Y:S01]  /*4e50*/  UIADD3 UR20, UPT, UPT, UR20, 0x1, URZ ;  /* 0x0000000114147890 */ /* 0x000fe2000fffe0ff */
[-C--:B------:R-:W-:Y:S01]  /*4e60*/  ISETP.GE.AND P6, PT, R16, R11.reuse, PT ;  /* 0x0000000b1000720c */ /* 0x080fe20003fc6270 */
[----:B------:R-:W-:Y:S01]  /*4e70*/  UIADD3 UR7, UPT, UPT, UR7, 0x1, URZ ;  /* 0x0000000107077890 */ /* 0x000fe2000fffe0ff */
[----:B------:R-:W-:Y:S01]  /*4e80*/  SEL R6, RZ, 0x4, P4 ;  /* 0x00000004ff067807 */ /* 0x000fe20002000000 */
[----:B------:R-:W-:Y:S01]  /*4e90*/  UISETP.GT.AND UP1, UPT, UR20, 0x2, UPT ;  /* 0x000000021400788c */ /* 0x000fe2000bf24270 */
[-C--:B------:R-:W-:Y:S01]  /*4ea0*/  ISETP.GE.AND P4, PT, R14, R11.reuse, PT ;  /* 0x0000000b0e00720c */ /* 0x080fe20003f86270 */
[----:B------:R-:W-:Y:S01]  /*4eb0*/  UIADD3 UR19, UPT, UPT, UR19, 0x1, URZ ;  /* 0x0000000113137890 */ /* 0x000fe2000fffe0ff */
[----:B------:R-:W-:Y:S01]  /*4ec0*/  SEL R6, R6, RZ, !P3 ;  /* 0x000000ff06067207 */ /* 0x000fe20005800000 */
[----:B------:R-:W-:Y:S01]  /*4ed0*/  USEL UR20, UR20, URZ, !UP1 ;  /* 0x000000ff14147287 */ /* 0x000fe2000c800000 */
[----:B------:R-:W-:Y:S01]  /*4ee0*/  SEL R7, RZ, 0x4, P4 ;  /* 0x00000004ff077807 */ /* 0x000fe20002000000 */
[----:B------:R-:W-:Y:S01]  /*4ef0*/  UISETP.GT.AND UP1, UPT, UR19, 0x1, UPT ;  /* 0x000000011300788c */ /* 0x000fe2000bf24270 */
[----:B------:R-:W-:Y:S01]  /*4f00*/  ISETP.NE.U32.AND P5, PT, R6, RZ, PT ;  /* 0x000000ff0600720c */ /* 0x000fe20003fa5070 */
[----:B------:R-:W-:Y:S01]  /*4f10*/  ULEA UR6, UR20, UR10, 0xd ;  /* 0x0000000a14067291 */ /* 0x000fe2000f8e68ff */
[----:B------:R-:W-:Y:S01]  /*4f20*/  IADD3 R6, P4, PT, R98, UR21, RZ ;  /* 0x0000001562067c10 */ /* 0x000fe2000ff9e0ff */
[----:B------:R-:W-:Y:S01]  /*4f30*/  USEL UR19, UR19, URZ, !UP1 ;  /* 0x000000ff13137287 */ /* 0x000fe2000c800000 */
[----:B------:R-:W-:Y:S01]  /*4f40*/  SEL R12, R7, RZ, !P3 ;  /* 0x000000ff070c7207 */ /* 0x000fe20005800000 */
[----:B------:R-:W-:Y:S01]  /*4f50*/  UMOV UR18, UR13 ;  /* 0x0000000d00127c82 */ /* 0x000fe20008000000 */
[----:B------:R-:W-:Y:S01]  /*4f60*/  IADD3.X R7, PT, PT, R97, UR24, RZ, P4, !PT ;  /* 0x0000001861077c10 */ /* 0x000fe2000a7fe4ff */
[----:B------:R-:W-:Y:S01]  /*4f70*/  VIADD R25, R19, UR6 ;  /* 0x0000000613197c36 */ /* 0x000fe20008000000 */
[----:B------:R-:W-:Y:S01]  /*4f80*/  ISETP.NE.U32.AND P4, PT, R12, RZ, PT ;  /* 0x000000ff0c00720c */ /* 0x000fe20003f85070 */
[----:B------:R-:W-:Y:S01]  /*4f90*/  VIADD R45, R23, UR6 ;  /* 0x00000006172d7c36 */ /* 0x000fe20008000000 */
[----:B------:R-:W-:Y:S01]  /*4fa0*/  SEL R13, RZ, 0x4, P6 ;  /* 0x00000004ff0d7807 */ /* 0x000fe20003000000 */
[----:B------:R-:W-:Y:S01]  /*4fb0*/  VIADD R49, R31, UR6 ;  /* 0x000000061f317c36 */ /* 0x000fe20008000000 */
[----:B------:R-:W-:Y:S01]  /*4fc0*/  ISETP.GE.AND P6, PT, R22, R11, PT ;  /* 0x0000000b1600720c */ /* 0x000fe20003fc6270 */
[----:B------:R-:W-:Y:S01]  /*4fd0*/  @!PT LDS RZ, [RZ] ;  /* 0x00000000fffff984 */ /* 0x000fe20000000800 */
[----:B------:R-:W-:Y:S01]  /*4fe0*/  @!PT LDS RZ, [RZ] ;  /* 0x00000000fffff984 */ /* 0x000fe20000000800 */
[----:B------:R-:W-:Y:S01]  /*4ff0*/  @!PT LDS RZ, [RZ] ;  /* 0x00000000fffff984 */ /* 0x000fe20000000800 */
[----:B------:R1:W-:Y:S01]  /*5000*/  LDGSTS.E [R25], desc[UR22][R6.64], P5 ;  /* 0x0000000006197fae */ /* 0x0003e2000a9a1016 */
[----:B------:R-:W-:Y:S01]  /*5010*/  IADD3 R12, P5, PT, R96, UR21, RZ ;  /* 0x00000015600c7c10 */ /* 0x000fe2000ffbe0ff */
[----:B------:R-:W-:Y:S01]  /*5020*/  VIADD R53, R35, UR6 ;  /* 0x0000000623357c36 */ /* 0x000fe20008000000 */
[----:B------:R-:W-:Y:S01]  /*5030*/  SEL R20, R13, RZ, !P3 ;  /* 0x000000ff0d147207 */ /* 0x000fe20005800000 */
[----:B------:R-:W-:Y:S01]  /*5040*/  VIADD R55, R146, UR6 ;  /* 0x0000000692377c36 */ /* 0x000fe20008000000 */
[----:B------:R-:W-:Y:S01]  /*5050*/  IADD3.X R13, PT, PT, R95, UR24, RZ, P5, !PT ;  /* 0x000000185f0d7c10 */ /* 0x000fe2000affe4ff */
[----:B------:R-:W-:Y:S01]  /*5060*/  VIADD R109, R17, UR6 ;  /* 0x00000006116d7c36 */ /* 0x000fe20008000000 */
[----:B------:R-:W-:Y:S01]  /*5070*/  ISETP.NE.U32.AND P5, PT, R20, RZ, PT ;  /* 0x000000ff1400720c */ /* 0x000fe20003fa5070 */
[----:B------:R-:W-:Y:S01]  /*5080*/  VIADD R111, R5, UR6 ;  /* 0x00000006056f7c36 */ /* 0x000fe20008000000 */
[----:B------:R-:W-:Y:S01]  /*5090*/  SEL R21, RZ, 0x4, P6 ;  /* 0x00000004ff157807 */ /* 0x000fe20003000000 */
[----:B------:R2:W-:Y:S01]  /*50a0*/  LDGSTS.E [R25+0x8], desc[UR22][R12.64], P4 ;  /* 0x000080000c197fae */ /* 0x0005e2000a1a1016 */
[----:B------:R-:W-:-:S02]  /*50b0*/  IADD3 R20, P4, PT, R94, UR21, RZ ;  /* 0x000000155e147c10 */ /* 0x000fc4000ff9e0ff */
[----:B------:R-:W-:Y:S02]  /*50c0*/  SEL R24, R21, RZ, !P3 ;  /* 0x000000ff15187207 */ /* 0x000fe40005800000 */
[----:B------:R-:W-:Y:S02]  /*50d0*/  ISETP.GE.AND P6, PT, R26, R11, PT ;  /* 0x0000000b1a00720c */ /* 0x000fe40003fc6270 */
[----:B------:R-:W-:Y:S02]  /*50e0*/  IADD3.X R21, PT, PT, R93, UR24, RZ, P4, !PT ;  /* 0x000000185d157c10 */ /* 0x000fe4000a7fe4ff */
[----:B------:R-:W-:Y:S02]  /*50f0*/  ISETP.NE.U32.AND P4, PT, R24, RZ, PT ;  /* 0x000000ff1800720c */ /* 0x000fe40003f85070 */
[----:B-1----:R-:W-:Y:S01]  /*5100*/  SEL R7, RZ, 0x4, P6 ;  /* 0x00000004ff077807 */ /* 0x002fe20003000000 */
[----:B------:R1:W-:Y:S01]  /*5110*/  LDGSTS.E [R45], desc[UR22][R20.64], P5 ;  /* 0x00000000142d7fae */ /* 0x0003e2000a9a1016 */
[----:B------:R-:W-:Y:S01]  /*5120*/  IADD3 R6, P5, PT, R92, UR21, RZ ;  /* 0x000000155c067c10 */ /* 0x000fe2000ffbe0ff */
[----:B--2---:R-:W-:Y:S01]  /*5130*/  VIADD R25, R27, UR6 ;  /* 0x000000061b197c36 */ /* 0x004fe20008000000 */
[----:B------:R-:W-:-:S02]  /*5140*/  SEL R12, R7, RZ, !P3 ;  /* 0x000000ff070c7207 */ /* 0x000fc40005800000 */
[----:B------:R-:W-:Y:S02]  /*5150*/  ISETP.GE.AND P6, PT, R32, R11, PT ;  /* 0x0000000b2000720c */ /* 0x000fe40003fc6270 */
[----:B------:R-:W-:Y:S02]  /*5160*/  IADD3.X R7, PT, PT, R91, UR24, RZ, P5, !PT ;  /* 0x000000185b077c10 */ /* 0x000fe4000affe4ff */
[----:B------:R-:W-:Y:S02]  /*5170*/  ISETP.NE.U32.AND P5, PT, R12, RZ, PT ;  /* 0x000000ff0c00720c */ /* 0x000fe40003fa5070 */
[----:B------:R-:W-:Y:S01]  /*5180*/  SEL R13, RZ, 0x4, P6 ;  /* 0x00000004ff0d7807 */ /* 0x000fe20003000000 */
[----:B------:R2:W-:Y:S01]  /*5190*/  LDGSTS.E [R45+0x8], desc[UR22][R6.64], P4 ;  /* 0x00008000062d7fae */ /* 0x0005e2000a1a1016 */
[----:B------:R-:W-:Y:S02]  /*51a0*/  IADD3 R12, P4, PT, R90, UR21, RZ ;  /* 0x000000155a0c7c10 */ /* 0x000fe4000ff9e0ff */
[----:B------:R-:W-:-:S02]  /*51b0*/  SEL R24, R13, RZ, !P3 ;  /* 0x000000ff0d187207 */ /* 0x000fc40005800000 */
[----:B------:R-:W-:Y:S02]  /*51c0*/  ISETP.GE.AND P6, PT, R38, R11, PT ;  /* 0x0000000b2600720c */ /* 0x000fe40003fc6270 */
[----:B------:R-:W-:Y:S02]  /*51d0*/  IADD3.X R13, PT, PT, R89, UR24, RZ, P4, !PT ;  /* 0x00000018590d7c10 */ /* 0x000fe4000a7fe4ff */
[----:B------:R-:W-:Y:S02]  /*51e0*/  ISETP.NE.U32.AND P4, PT, R24, RZ, PT ;  /* 0x000000ff1800720c */ /* 0x000fe40003f85070 */
[----:B-1----:R-:W-:Y:S01]  /*51f0*/  SEL R21, RZ, 0x4, P6 ;  /* 0x00000004ff157807 */ /* 0x002fe20003000000 */
[----:B------:R1:W-:Y:S01]  /*5200*/  LDGSTS.E [R25], desc[UR22][R12.64], P5 ;  /* 0x000000000c197fae */ /* 0x0003e2000a9a1016 */
[----:B------:R-:W-:Y:S02]  /*5210*/  IADD3 R20, P5, PT, R88, UR21, RZ ;  /* 0x0000001558147c10 */ /* 0x000fe4000ffbe0ff */
[----:B--2---:R-:W-:-:S02]  /*5220*/  SEL R6, R21, RZ, !P3 ;  /* 0x000000ff15067207 */ /* 0x004fc40005800000 */
        /* <DEDUP_REMOVED lines=21> */
[----:B------:R-:W-:Y:S02]  /*5380*/  IADD3.X R21, PT, PT, R81, UR24, RZ, P4, !PT ;  /* 0x0000001851157c10 */ /* 0x000fe4000a7fe4ff */
[----:B------:R-:W-:Y:S02]  /*5390*/  ISETP.GE.AND P6, PT, R50, R11, PT ;  /* 0x0000000b3200720c */ /* 0x000fe40003fc6270 */
[----:B------:R-:W-:Y:S01]  /*53a0*/  ISETP.NE.U32.AND P4, PT, R24, RZ, PT ;  /* 0x000000ff1800720c */ /* 0x000fe20003f85070 */
[----:B------:R3:W-:Y:S01]  /*53b0*/  LDGSTS.E [R53], desc[UR22][R20.64], P5 ;  /* 0x0000000014357fae */ /* 0x0007e2000a9a1016 */
[----:B-1----:R-:W-:Y:S01]  /*53c0*/  SEL R6, RZ, 0x4, P6 ;  /* 0x00000004ff067807 */ /* 0x002fe20003000000 */
[----:B--2---:R-:W-:Y:S01]  /*53d0*/  VIADD R49, R41, UR6 ;  /* 0x0000000629317c36 */ /* 0x004fe20008000000 */
[----:B------:R-:W-:Y:S02]  /*53e0*/  IADD3 R44, P5, PT, R80, UR21, RZ ;  /* 0x00000015502c7c10 */ /* 0x000fe4000ffbe0ff */
[----:B------:R-:W-:-:S02]  /*53f0*/  SEL R6, R6, RZ, !P3 ;  /* 0x000000ff06067207 */ /* 0x000fc40005800000 */
[-C--:B------:R-:W-:Y:S02]  /*5400*/  ISETP.GE.AND P6, PT, R134, R11.reuse, PT ;  /* 0x0000000b8600720c */ /* 0x080fe40003fc6270 */
[----:B------:R-:W-:Y:S02]  /*5410*/  IADD3.X R45, PT, PT, R79, UR24, RZ, P5, !PT ;  /* 0x000000184f2d7c10 */ /* 0x000fe4000affe4ff */
[----:B------:R-:W-:Y:S02]  /*5420*/  ISETP.NE.U32.AND P5, PT, R6, RZ, PT ;  /* 0x000000ff0600720c */ /* 0x000fe40003fa5070 */
[----:B------:R-:W-:Y:S01]  /*5430*/  SEL R6, RZ, 0x4, P6 ;  /* 0x00000004ff067807 */ /* 0x000fe20003000000 */
[----:B------:R1:W-:Y:S01]  /*5440*/  LDGSTS.E [R53+0x8], desc[UR22][R44.64], P4 ;  /* 0x000080002c357fae */ /* 0x0003e2000a1a1016 */
[----:B------:R-:W-:Y:S02]  /*5450*/  ISETP.GE.AND P4, PT, R136, R11, PT ;  /* 0x0000000b8800720c */ /* 0x000fe40003f86270 */
[----:B------:R-:W-:-:S02]  /*5460*/  IADD3 R24, P6, PT, R78, UR21, RZ ;  /* 0x000000154e187c10 */ /* 0x000fc4000ffde0ff */
[----:B------:R-:W-:Y:S02]  /*5470*/  SEL R6, R6, RZ, !P3 ;  /* 0x000000ff06067207 */ /* 0x000fe40005800000 */
[----:B------:R-:W-:Y:S02]  /*5480*/  SEL R7, RZ, 0x4, P4 ;  /* 0x00000004ff077807 */ /* 0x000fe40002000000 */
[----:B------:R-:W-:Y:S02]  /*5490*/  IADD3.X R25, PT, PT, R77, UR24, RZ, P6, !PT ;  /* 0x000000184d197c10 */ /* 0x000fe4000b7fe4ff */
[----:B------:R-:W-:Y:S02]  /*54a0*/  ISETP.NE.U32.AND P6, PT, R6, RZ, PT ;  /* 0x000000ff0600720c */ /* 0x000fe40003fc5070 */
[----:B------:R-:W-:Y:S01]  /*54b0*/  IADD3 R6, P4, PT, R106, UR21, RZ ;  /* 0x000000156a067c10 */ /* 0x000fe2000ff9e0ff */
[----:B------:R-:W-:Y:S01]  /*54c0*/  LDGSTS.E [R49], desc[UR22][R24.64], P5 ;  /* 0x0000000018317fae */ /* 0x000fe2000a9a1016 */
[----:B------:R-:W-:-:S02]  /*54d0*/  SEL R12, R7, RZ, !P3 ;  /* 0x000000ff070c7207 */ /* 0x000fc40005800000 */
[----:B------:R-:W-:Y:S02]  /*54e0*/  IADD3.X R7, PT, PT, R104, UR24, RZ, P4, !PT ;  /* 0x0000001868077c10 */ /* 0x000fe4000a7fe4ff */
[----:B------:R-:W-:Y:S02]  /*54f0*/  ISETP.NE.U32.AND P4, PT, R12, RZ, PT ;  /* 0x000000ff0c00720c */ /* 0x000fe40003f85070 */
[----:B------:R-:W-:-:S03]  /*5500*/  IADD3 R12, P5, PT, R105, UR21, RZ ;  /* 0x00000015690c7c10 */ /* 0x000fc6000ffbe0ff */
[----:B------:R2:W-:Y:S01]  /*5510*/  LDGSTS.E [R49+0x8], desc[UR22][R6.64], P6 ;  /* 0x0000800006317fae */ /* 0x0005e2000b1a1016 */
[----:B------:R-:W-:Y:S02]  /*5520*/  IADD3.X R13, PT, PT, R102, UR24, RZ, P5, !PT ;  /* 0x00000018660d7c10 */ /* 0x000fe4000affe4ff */
[-C--:B------:R-:W-:Y:S02]  /*5530*/  ISETP.GE.AND P6, PT, R138, R11.reuse, PT ;  /* 0x0000000b8a00720c */ /* 0x080fe40003fc6270 */
[----:B---3--:R-:W-:Y:S02]  /*5540*/  IADD3 R20, P5, PT, R103, UR21, RZ ;  /* 0x0000001567147c10 */ /* 0x008fe4000ffbe0ff */
[----:B-1----:R-:W-:Y:S01]  /*5550*/  SEL R44, RZ, 0x4, P6 ;  /* 0x00000004ff2c7807 */ /* 0x002fe20003000000 */
[----:B------:R1:W-:Y:S01]  /*5560*/  LDGSTS.E [R55], desc[UR22][R12.64], P4 ;  /* 0x000000000c377fae */ /* 0x0003e2000a1a1016 */
[-C--:B------:R-:W-:Y:S02]  /*5570*/  ISETP.GE.AND P4, PT, R144, R11.reuse, PT ;  /* 0x0000000b9000720c */ /* 0x080fe40003f86270 */
[----:B------:R-:W-:Y:S01]  /*5580*/  SEL R44, R44, RZ, !P3 ;  /* 0x000000ff2c2c7207 */ /* 0x000fe20005800000 */
[----:B--2---:R-:W-:Y:S01]  /*5590*/  VIADD R49, R8, UR6 ;  /* 0x0000000608317c36 */ /* 0x004fe20008000000 */
[----:B------:R-:W-:Y:S01]  /*55a0*/  SEL R6, RZ, 0x4, P4 ;  /* 0x00000004ff067807 */ /* 0x000fe20002000000 */
[----:B------:R-:W-:Y:S01]  /*55b0*/  USEL UR6, URZ, 0x1, !UP1 ;  /* 0x00000001ff067887 */ /* 0x000fe2000c800000 */
[----:B------:R-:W-:-:S02]  /*55c0*/  ISETP.GE.AND P4, PT, R140, R11, PT ;  /* 0x0000000b8c00720c */ /* 0x000fc40003f86270 */
[----:B------:R-:W-:Y:S01]  /*55d0*/  IADD3.X R21, PT, PT, R101, UR24, RZ, P5, !PT ;  /* 0x0000001865157c10 */ /* 0x000fe2000affe4ff */
[----:B------:R-:W-:Y:S01]  /*55e0*/  ULOP3.LUT UR6, UR4, UR6, URZ, 0x3c, !UPT ;  /* 0x0000000604067292 */ /* 0x000fe2000f8e3cff */
[----:B------:R-:W-:Y:S02]  /*55f0*/  ISETP.NE.U32.AND P6, PT, R44, RZ, PT ;  /* 0x000000ff2c00720c */ /* 0x000fe40003fc5070 */
[----:B------:R-:W-:Y:S02]  /*5600*/  IADD3 R24, P5, PT, R100, UR21, RZ ;  /* 0x0000001564187c10 */ /* 0x000fe4000ffbe0ff */
[----:B------:R-:W-:Y:S02]  /*5610*/  SEL R6, R6, RZ, !P3 ;  /* 0x000000ff06067207 */ /* 0x000fe40005800000 */
[----:B------:R-:W-:Y:S02]  /*5620*/  SEL R7, RZ, 0x4, P4 ;  /* 0x00000004ff077807 */ /* 0x000fe40002000000 */
[----:B------:R-:W-:-:S02]  /*5630*/  IADD3.X R25, PT, PT, R99, UR24, RZ, P5, !PT ;  /* 0x0000001863197c10 */ /* 0x000fc4000affe4ff */
[----:B------:R-:W-:Y:S01]  /*5640*/  ISETP.GE.AND P4, PT, R10, R11, PT ;  /* 0x0000000b0a00720c */ /* 0x000fe20003f86270 */
[----:B------:R-:W-:Y:S01]  /*5650*/  VIADD R11, R11, 0xffffffe0 ;  /* 0xffffffe00b0b7836 */ /* 0x000fe20000000000 */
[----:B------:R-:W-:Y:S01]  /*5660*/  ISETP.NE.U32.AND P5, PT, R6, RZ, PT ;  /* 0x000000ff0600720c */ /* 0x000fe20003fa5070 */
[----:B------:R2:W-:Y:S01]  /*5670*/  LDGSTS.E [R55+0x8], desc[UR22][R20.64], P6 ;  /* 0x0000800014377fae */ /* 0x0005e2000b1a1016 */
[----:B------:R-:W-:Y:S02]  /*5680*/  SEL R7, R7, RZ, !P3 ;  /* 0x000000ff07077207 */ /* 0x000fe40005800000 */
[----:B------:R-:W-:Y:S02]  /*5690*/  SEL R6, RZ, 0x4, P4 ;  /* 0x00000004ff067807 */ /* 0x000fe40002000000 */
[----:B------:R-:W-:Y:S02]  /*56a0*/  ISETP.NE.U32.AND P4, PT, R7, RZ, PT ;  /* 0x000000ff0700720c */ /* 0x000fe40003f85070 */
[----:B------:R-:W-:Y:S01]  /*56b0*/  IADD3 R44, P6, PT, R76, UR21, RZ ;  /* 0x000000154c2c7c10 */ /* 0x000fe2000ffde0ff */
[----:B------:R-:W-:Y:S01]  /*56c0*/  UIADD3 UR21, UP3, UPT, UR21, UR28, URZ ;  /* 0x0000001c15157290 */ /* 0x000fe2000ff7e0ff */
[----:B------:R-:W-:-:S02]  /*56d0*/  SEL R6, R6, RZ, !P3 ;  /* 0x000000ff06067207 */ /* 0x000fc40005800000 */
[----:B------:R-:W-:Y:S01]  /*56e0*/  IADD3.X R45, PT, PT, R75, UR24, RZ, P6, !PT ;  /* 0x000000184b2d7c10 */ /* 0x000fe2000b7fe4ff */
[----:B------:R3:W-:Y:S01]  /*56f0*/  LDGSTS.E [R49], desc[UR22][R24.64], P5 ;  /* 0x0000000018317fae */ /* 0x0007e2000a9a1016 */
[----:B------:R-:W-:Y:S01]  /*5700*/  IADD3 R52, P5, PT, R74, UR25, RZ ;  /* 0x000000194a347c10 */ /* 0x000fe2000ffbe0ff */
[----:B------:R-:W-:Y:S01]  /*5710*/  UIADD3.X UR24, UPT, UPT, UR24, UR29, URZ, UP3, !UPT ;  /* 0x0000001d18187290 */ /* 0x000fe20009ffe4ff */
[----:B------:R-:W-:Y:S02]  /*5720*/  ISETP.NE.U32.AND P3, PT, R6, RZ, PT ;  /* 0x000000ff0600720c */ /* 0x000fe40003f65070 */
[----:B------:R-:W-:Y:S01]  /*5730*/  IADD3.X R53, PT, PT, R73, UR26, RZ, P5, !PT ;  /* 0x0000001a49357c10 */ /* 0x000fe2000affe4ff */
[----:B------:R4:W-:Y:S01]  /*5740*/  LDGSTS.E [R49+0x8], desc[UR22][R44.64], P4 ;  /* 0x000080002c317fae */ /* 0x0009e2000a1a1016 */
[----:B-1----:R-:W-:Y:S02]  /*5750*/  IADD3 R12, P4, PT, R66, UR25, RZ ;  /* 0x00000019420c7c10 */ /* 0x002fe4000ff9e0ff */
[----:B--2---:R-:W-:Y:S01]  /*5760*/  IADD3 R20, P5, PT, R62, UR25, RZ ;  /* 0x000000193e147c10 */ /* 0x004fe2000ffbe0ff */
[----:B------:R-:W0:Y:S01]  /*5770*/  LDGDEPBAR ;  /* 0x00000000000079af */ /* 0x000e220000000000 */
[----:B------:R-:W-:-:S02]  /*5780*/  IADD3.X R13, PT, PT, R65, UR26, RZ, P4, !PT ;  /* 0x0000001a410d7c10 */ /* 0x000fc4000a7fe4ff */
[----:B------:R-:W-:Y:S02]  /*5790*/  IADD3 R6, P6, PT, R70, UR25, RZ ;  /* 0x0000001946067c10 */ /* 0x000fe4000ffde0ff */
[----:B---3--:R-:W-:Y:S01]  /*57a0*/  IADD3 R24, P4, PT, R58, UR25, RZ ;  /* 0x000000193a187c10 */ /* 0x008fe2000ff9e0ff */
[----:B------:R1:W-:Y:S01]  /*57b0*/  LDGSTS.E [R109+0x6000], desc[UR22][R52.64], P3 ;  /* 0x06000000346d7fae */ /* 0x0003e200099a1016 */
[----:B------:R-:W-:Y:S02]  /*57c0*/  IADD3.X R21, PT, PT, R61, UR26, RZ, P5, !PT ;  /* 0x0000001a3d157c10 */ /* 0x000fe4000affe4ff */
[----:B----4-:R-:W-:Y:S02]  /*57d0*/  IADD3 R44, P5, PT, R47, UR25, RZ ;  /* 0x000000192f2c7c10 */ /* 0x010fe4000ffbe0ff */
[----:B------:R-:W-:Y:S02]  /*57e0*/  IADD3.X R7, PT, PT, R69, UR26, RZ, P6, !PT ;  /* 0x0000001a45077c10 */ /* 0x000fe4000b7fe4ff */
[----:B------:R-:W-:-:S02]  /*57f0*/  IADD3.X R25, PT, PT, R57, UR26, RZ, P4, !PT ;  /* 0x0000001a39197c10 */ /* 0x000fc4000a7fe4ff */
[----:B------:R-:W-:Y:S01]  /*5800*/  IADD3 R48, P4, PT, R34, UR25, RZ ;  /* 0x0000001922307c10 */ /* 0x000fe2000ff9e0ff */
[----:B------:R2:W-:Y:S01]  /*5810*/  LDGSTS.E [R109+0x6400], desc[UR22][R6.64], P3 ;  /* 0x06400000066d7fae */ /* 0x0005e200099a1016 */
[----:B------:R-:W-:Y:S02]  /*5820*/  IADD3.X R45, PT, PT, R43, UR26, RZ, P5, !PT ;  /* 0x0000001a2b2d7c10 */ /* 0x000fe4000affe4ff */
[----:B-1----:R-:W-:Y:S01]  /*5830*/  IADD3 R52, P5, PT, R18, UR25, RZ ;  /* 0x0000001912347c10 */ /* 0x002fe2000ffbe0ff */
[----:B------:R1:W-:Y:S01]  /*5840*/  LDGSTS.E [R109+0x6800], desc[UR22][R12.64], P3 ;  /* 0x068000000c6d7fae */ /* 0x0003e200099a1016 */
[----:B------:R-:W-:Y:S02]  /*5850*/  IADD3.X R49, PT, PT, R33, UR26, RZ, P4, !PT ;  /* 0x0000001a21317c10 */ /* 0x000fe4000a7fe4ff */
[----:B------:R-:W-:Y:S01]  /*5860*/  IADD3 R54, P4, PT, R72, UR25, RZ ;  /* 0x0000001948367c10 */ /* 0x000fe2000ff9e0ff */
[----:B------:R3:W-:Y:S01]  /*5870*/  LDGSTS.E [R109+0x6c00], desc[UR22][R20.64], P3 ;  /* 0x06c00000146d7fae */ /* 0x0007e200099a1016 */
[----:B------:R-:W-:-:S02]  /*5880*/  IADD3.X R53, PT, PT, R15, UR26, RZ, P5, !PT ;  /* 0x0000001a0f357c10 */ /* 0x000fc4000affe4ff */
[----:B------:R-:W-:Y:S01]  /*5890*/  IADD3.X R55, PT, PT, R71, UR26, RZ, P4, !PT ;  /* 0x0000001a47377c10 */ /* 0x000fe2000a7fe4ff */
[----:B------:R4:W-:Y:S01]  /*58a0*/  LDGSTS.E [R109+0x7000], desc[UR22][R24.64], P3 ;  /* 0x07000000186d7fae */ /* 0x0009e200099a1016 */
[----:B--2---:R-:W-:Y:S02]  /*58b0*/  IADD3 R6, P6, PT, R56, UR25, RZ ;  /* 0x0000001938067c10 */ /* 0x004fe4000ffde0ff */
[----:B-1----:R-:W-:Y:S01]  /*58c0*/  IADD3 R12, P5, PT, R68, UR25, RZ ;  /* 0x00000019440c7c10 */ /* 0x002fe2000ffbe0ff */
[----:B------:R1:W-:Y:S01]  /*58d0*/  LDGSTS.E [R109+0x7400], desc[UR22][R44.64], P3 ;  /* 0x074000002c6d7fae */ /* 0x0003e200099a1016 */
[----:B------:R-:W-:Y:S02]  /*58e0*/  IADD3.X R7, PT, PT, R51, UR26, RZ, P6, !PT ;  /* 0x0000001a33077c10 */ /* 0x000fe4000b7fe4ff */
[----:B---3--:R-:W-:Y:S01]  /*58f0*/  IADD3 R20, P4, PT, R64, UR25, RZ ;  /* 0x0000001940147c10 */ /* 0x008fe2000ff9e0ff */
[----:B------:R2:W-:Y:S01]  /*5900*/  LDGSTS.E [R109+0x7800], desc[UR22][R48.64], P3 ;  /* 0x07800000306d7fae */ /* 0x0005e200099a1016 */
[----:B------:R-:W-:-:S02]  /*5910*/  IADD3.X R13, PT, PT, R67, UR26, RZ, P5, !PT ;  /* 0x0000001a430d7c10 */ /* 0x000fc4000affe4ff */
[----:B----4-:R-:W-:Y:S01]  /*5920*/  IADD3 R24, P5, PT, R60, UR25, RZ ;  /* 0x000000193c187c10 */ /* 0x010fe2000ffbe0ff */
[----:B------:R3:W-:Y:S01]  /*5930*/  LDGSTS.E [R109+0x7c00], desc[UR22][R52.64], P3 ;  /* 0x07c00000346d7fae */ /* 0x0007e200099a1016 */
[----:B------:R-:W-:Y:S02]  /*5940*/  IADD3.X R21, PT, PT, R63, UR26, RZ, P4, !PT ;  /* 0x0000001a3f157c10 */ /* 0x000fe4000a7fe4ff */
[----:B------:R-:W-:Y:S01]  /*5950*/  IADD3.X R25, PT, PT, R59, UR26, RZ, P5, !PT ;  /* 0x0000001a3b197c10 */ /* 0x000fe2000affe4ff */
[----:B------:R-:W-:Y:S01]  /*5960*/  LDGSTS.E [R111+0x6200], desc[UR22][R54.64], P3 ;  /* 0x06200000366f7fae */ /* 0x000fe200099a1016 */
[----:B-1----:R-:W-:Y:S02]  /*5970*/  IADD3 R44, P4, PT, R40, UR25, RZ ;  /* 0x00000019282c7c10 */ /* 0x002fe4000ff9e0ff */
[----:B--2---:R-:W-:Y:S01]  /*5980*/  IADD3 R48, P5, PT, R30, UR25, RZ ;  /* 0x000000191e307c10 */ /* 0x004fe2000ffbe0ff */
[----:B------:R-:W-:Y:S01]  /*5990*/  LDGSTS.E [R111+0x6600], desc[UR22][R12.64], P3 ;  /* 0x066000000c6f7fae */ /* 0x000fe200099a1016 */
[----:B------:R-:W-:-:S02]  /*59a0*/  IADD3.X R45, PT, PT, R39, UR26, RZ, P4, !PT ;  /* 0x0000001a272d7c10 */ /* 0x000fc4000a7fe4ff */
[----:B---3--:R-:W-:Y:S01]  /*59b0*/  IADD3 R52, P6, PT, R9, UR25, RZ ;  /* 0x0000001909347c10 */ /* 0x008fe2000ffde0ff */
[----:B------:R-:W-:Y:S01]  /*59c0*/  LDGSTS.E [R111+0x6a00], desc[UR22][R20.64], P3 ;  /* 0x06a00000146f7fae */ /* 0x000fe200099a1016 */
[----:B------:R-:W-:Y:S01]  /*59d0*/  IADD3.X R49, PT, PT, R29, UR26, RZ, P5, !PT ;  /* 0x0000001a1d317c10 */ /* 0x000fe2000affe4ff */
[----:B------:R-:W-:Y:S01]  /*59e0*/  UIADD3 UR25, UP2, UPT, UR25, UR30, URZ ;  /* 0x0000001e19197290 */ /* 0x000fe2000ff5e0ff */
[----:B------:R-:W-:Y:S01]  /*59f0*/  IADD3.X R53, PT, PT, R4, UR26, RZ, P6, !PT ;  /* 0x0000001a04357c10 */ /* 0x000fe2000b7fe4ff */
[----:B------:R-:W-:Y:S02]  /*5a00*/  LDGSTS.E [R111+0x6e00], desc[UR22][R24.64], P3 ;  /* 0x06e00000186f7fae */ /* 0x000fe400099a1016 */
[----:B------:R-:W-:Y:S02]  /*5a10*/  UIADD3.X UR26, UPT, UPT, UR26, UR31, URZ, UP2, !UPT ;  /* 0x0000001f1a1a7290 */ /* 0x000fe400097fe4ff */
[----:B------:R1:W-:Y:S04]  /*5a20*/  LDGSTS.E [R111+0x7200], desc[UR22][R6.64], P3 ;  /* 0x07200000066f7fae */ /* 0x0003e800099a1016 */
[----:B------:R3:W-:Y:S04]  /*5a30*/  LDGSTS.E [R111+0x7600], desc[UR22][R44.64], P3 ;  /* 0x076000002c6f7fae */ /* 0x0007e800099a1016 */
[----:B------:R3:W-:Y:S04]  /*5a40*/  LDGSTS.E [R111+0x7a00], desc[UR22][R48.64], P3 ;  /* 0x07a00000306f7fae */ /* 0x0007e800099a1016 */
[----:B------:R3:W-:Y:S01]  /*5a50*/  LDGSTS.E [R111+0x7e00], desc[UR22][R52.64], P3 ;  /* 0x07e00000346f7fae */ /* 0x0007e200099a1016 */
[----:B------:R-:W-:Y:S01]  /*5a60*/  ISETP.NE.U32.AND P3, PT, R108, UR7, PT ;  /* 0x000000076c007c0c */ /* 0x000fe2000bf65070 */
[----:B-1----:R-:W-:-:S02]  /*5a70*/  IMAD.U32 R6, RZ, RZ, UR4 ;  /* 0x00000004ff067e24 */ /* 0x002fc4000f8e00ff */
[----:B------:R-:W0:Y:S10]  /*5a80*/  LDGDEPBAR ;  /* 0x00000000000079af */ /* 0x000e340000000000 */
[----:B---3--:R-:W-:Y:S05]  /*5a90*/  @P3 BRA `(.L_x_10) ;  /* 0xfffffff000143947 */ /* 0x008fea000383ffff */
.L_x_7:
[----:B------:R-:W1:Y:S01]  /*5aa0*/  LDCU.128 UR16, c[0x0][0x390] ;  /* 0x00007200ff1077ac */ /* 0x000e620008000c00 */
[----:B------:R-:W-:Y:S01]  /*5ab0*/  USHF.L.U32 UR11, UR11, 0x6, URZ ;  /* 0x000000060b0b7899 */ /* 0x000fe200080006ff */
[----:B------:R-:W-:Y:S11]  /*5ac0*/  @!P2 BRA `(.L_x_11) ;  /* 0x000000000010a947 */ /* 0x000ff60003800000 */
[----:B------:R-:W-:-:S06]  /*5ad0*/  USHF.L.U32 UR4, UR4, 0x1f, URZ ;  /* 0x0000001f04047899 */ /* 0x000fcc00080006ff */
[----:B--2---:R-:W-:-:S04]  /*5ae0*/  IMAD.U32 R4, RZ, RZ, UR4 ;  /* 0x00000004ff047e24 */ /* 0x004fc8000f8e00ff */
[----:B------:R-:W2:Y:S02]  /*5af0*/  SYNCS.PHASECHK.TRANS64.TRYWAIT P0, [UR13], R4 ;  /* 0x00000004ff0075a7 */ /* 0x000ea4000800110d */
[----:B--2---:R-:W-:Y:S05]  /*5b00*/  @!P0 BRA `(.L_x_12) ;  /* 0x0000001000f88947 */ /* 0x004fea0003800000 */
.L_x_11:
[----:B------:R-:W-:-:S04]  /*5b10*/  DEPBAR.LE SB0, 0x0 ;  /* 0x000080000000791a */ /* 0x000fc80000000000 */
[----:B------:R-:W-:Y:S01]  /*5b20*/  BAR.SYNC.DEFER_BLOCKING 0x0 ;  /* 0x0000000000007b1d */ /* 0x000fe20000010000 */
[----:B------:R-:W-:Y:S01]  /*5b30*/  IMAD.U32 R41, RZ, RZ, UR11 ;  /* 0x0000000bff297e24 */ /* 0x000fe2000f8e00ff */
[----:B-1----:R-:W-:Y:S01]  /*5b40*/  ISETP.GE.AND P0, PT, R2, UR18, PT ;  /* 0x0000001202007c0c */ /* 0x002fe2000bf06270 */
[C---:B--2---:R-:W-:Y:S01]  /*5b50*/  IMAD.SHL.U32 R39, R0.reuse, 0x80, RZ ;  /* 0x0000008000277824 */ /* 0x044fe200078e00ff */
[----:B------:R-:W-:Y:S01]  /*5b60*/  LEA R37, R37, UR10, 0x4 ;  /* 0x0000000a25257c11 */ /* 0x000fe2000f8e20ff */
[----:B------:R-:W-:Y:S01]  /*5b70*/  IMAD.SHL.U32 R38, R0, 0x10, RZ ;  /* 0x0000001000267824 */ /* 0x000fe200078e00ff */
[----:B------:R-:W-:Y:S01]  /*5b80*/  LOP3.LUT R36, R36, 0x40, R41, 0xf8, !PT ;  /* 0x0000004024247812 */ /* 0x000fe200078ef829 */
[----:B------:R-:W1:Y:S01]  /*5b90*/  LDCU UR4, c[0x0][0x3b4] ;  /* 0x00007680ff0477ac */ /* 0x000e620008000800 */
[----:B------:R-:W-:Y:S02]  /*5ba0*/  LOP3.LUT R39, R39, 0x800, RZ, 0xc0, !PT ;  /* 0x0000080027277812 */ /* 0x000fe400078ec0ff */
[----:B------:R-:W-:-:S02]  /*5bb0*/  LOP3.LUT R38, R38, 0xf0, RZ, 0xc0, !PT ;  /* 0x000000f026267812 */ /* 0x000fc400078ec0ff */
[----:B------:R-:W-:Y:S02]  /*5bc0*/  LOP3.LUT R3, R36, R3, RZ, 0xfc, !PT ;  /* 0x0000000324037212 */ /* 0x000fe400078efcff */
[----:B------:R-:W-:Y:S02]  /*5bd0*/  IADD3 R38, PT, PT, R38, UR10, R39 ;  /* 0x0000000a26267c10 */ /* 0x000fe4000fffe027 */
[----:B------:R-:W-:Y:S02]  /*5be0*/  LOP3.LUT R39, R0, 0x60, RZ, 0xc0, !PT ;  /* 0x0000006000277812 */ /* 0x000fe400078ec0ff */
[C---:B------:R-:W-:Y:S02]  /*5bf0*/  LOP3.LUT R41, R3.reuse, 0x2, RZ, 0xfc, !PT ;  /* 0x0000000203297812 */ /* 0x040fe400078efcff */
[----:B------:R-:W-:Y:S01]  /*5c00*/  LOP3.LUT R40, R3, 0x4, RZ, 0xfc, !PT ;  /* 0x0000000403287812 */ /* 0x000fe200078efcff */
[----:B------:R-:W-:Y:S01]  /*5c10*/  IMAD R36, R39, 0x8, R38 ;  /* 0x0000000827247824 */ /* 0x000fe200078e0226 */
[----:B------:R-:W-:Y:S01]  /*5c20*/  ISETP.LT.AND P2, PT, R41, UR19, !P0 ;  /* 0x0000001329007c0c */ /* 0x000fe2000c741270 */
[----:B------:R-:W2:Y:S02]  /*5c30*/  @!P1 SYNCS.CCTL.IV [UR10+0xc000] ;  /* 0x00c00000ff0099b1 */ /* 0x000ea4000800000a */
[----:B--2---:R-:W-:Y:S01]  /*5c40*/  BAR.SYNC.DEFER_BLOCKING 0x0 ;  /* 0x0000000000007b1d */ /* 0x004fe20000010000 */
[----:B------:R-:W-:-:S02]  /*5c50*/  ISETP.LT.AND P4, PT, R40, UR19, !P0 ;  /* 0x0000001328007c0c */ /* 0x000fc4000c781270 */
[C---:B------:R-:W-:Y:S02]  /*5c60*/  LOP3.LUT R0, R3.reuse, 0x6, RZ, 0xfc, !PT ;  /* 0x0000000603007812 */ /* 0x040fe400078efcff */
[----:B------:R-:W-:Y:S02]  /*5c70*/  LOP3.LUT R38, R3, 0x8, RZ, 0xfc, !PT ;  /* 0x0000000803267812 */ /* 0x000fe400078efcff */
[----:B------:R-:W-:Y:S01]  /*5c80*/  ISETP.LT.AND P6, PT, R0, UR19, !P0 ;  /* 0x0000001300007c0c */ /* 0x000fe2000c7c1270 */
[----:B------:R-:W-:Y:S01]  /*5c90*/  LDTM.16dp32bit_t0_t15.x32 R4, tmem[UR12] ;  /* 0x0000000c000479ee */ /* 0x000fe20008a80000 */
[----:B------:R-:W2:Y:S01]  /*5ca0*/  LDTM.16dp32bit_t16_t31.x32 R4, tmem[UR12+0x20] ;  /* 0x0000200c000479ee */ /* 0x000ea20008aa0000 */
[----:B------:R-:W3:Y:S01]  /*5cb0*/  LDC R0, c[0x0][0x3b8] ;  /* 0x0000ee00ff007b82 */ /* 0x000ee20000000800 */
[----:B------:R-:W-:Y:S01]  /*5cc0*/  ISETP.LT.AND P3, PT, R38, UR19, !P0 ;  /* 0x0000001326007c0c */ /* 0x000fe2000c761270 */
[----:B------:R-:W4:Y:S01]  /*5cd0*/  @!P1 SYNCS.CCTL.IV [UR10+0xc008] ;  /* 0x00c00800ff0099b1 */ /* 0x000f22000800000a */
[----:B------:R-:W-:Y:S01]  /*5ce0*/  NOP ;  /* 0x0000000000007918 */ /* 0x000fe20000000000 */
[----:B--2---:R-:W-:-:S02]  /*5cf0*/  IMAD.MOV.U32 R40, RZ, RZ, R4 ;  /* 0x000000ffff287224 */ /* 0x004fc400078e0004 */
[----:B------:R-:W-:Y:S02]  /*5d00*/  IMAD.MOV.U32 R41, RZ, RZ, R6 ;  /* 0x000000ffff297224 */ /* 0x000fe400078e0006 */
[----:B------:R-:W-:Y:S02]  /*5d10*/  IMAD.MOV.U32 R42, RZ, RZ, R8 ;  /* 0x000000ffff2a7224 */ /* 0x000fe400078e0008 */
[----:B------:R-:W-:Y:S02]  /*5d20*/  IMAD.MOV.U32 R43, RZ, RZ, R10 ;  /* 0x000000ffff2b7224 */ /* 0x000fe400078e000a */
[----:B------:R-:W-:Y:S02]  /*5d30*/  IMAD.MOV.U32 R44, RZ, RZ, R5 ;  /* 0x000000ffff2c7224 */ /* 0x000fe400078e0005 */
[----:B------:R-:W-:Y:S01]  /*5d40*/  IMAD.MOV.U32 R45, RZ, RZ, R7 ;  /* 0x000000ffff2d7224 */ /* 0x000fe200078e0007 */
[----:B----4-:R-:W-:Y:S01]  /*5d50*/  STS.128 [R36], R40 ;  /* 0x0000002824007388 */ /* 0x010fe20000000c00 */
[----:B------:R-:W-:-:S02]  /*5d60*/  IMAD.MOV.U32 R46, RZ, RZ, R9 ;  /* 0x000000ffff2e7224 */ /* 0x000fc400078e0009 */
[----:B------:R-:W-:Y:S02]  /*5d70*/  IMAD.MOV.U32 R47, RZ, RZ, R11 ;  /* 0x000000ffff2f7224 */ /* 0x000fe400078e000b */
[----:B------:R-:W-:Y:S02]  /*5d80*/  IMAD.MOV.U32 R8, RZ, RZ, R12 ;  /* 0x000000ffff087224 */ /* 0x000fe400078e000c */
[----:B------:R-:W-:Y:S01]  /*5d90*/  IMAD.MOV.U32 R9, RZ, RZ, R14 ;  /* 0x000000ffff097224 */ /* 0x000fe200078e000e */
[----:B------:R2:W-:Y:S01]  /*5da0*/  STS.128 [R36+0x400], R44 ;  /* 0x0004002c24007388 */ /* 0x0005e20000000c00 */
[----:B------:R-:W-:Y:S02]  /*5db0*/  IMAD.MOV.U32 R48, RZ, RZ, R13 ;  /* 0x000000ffff307224 */ /* 0x000fe400078e000d */
[----:B------:R-:W-:Y:S01]  /*5dc0*/  IMAD.MOV.U32 R49, RZ, RZ, R15 ;  /* 0x000000ffff317224 */ /* 0x000fe200078e000f */
[----:B------:R-:W-:Y:S01]  /*5dd0*/  BAR.SYNC.DEFER_BLOCKING 0x0 ;  /* 0x0000000000007b1d */ /* 0x000fe20000010000 */
[----:B------:R-:W-:-:S02]  /*5de0*/  IMAD.MOV.U32 R10, RZ, RZ, R16 ;  /* 0x000000ffff0a7224 */ /* 0x000fc400078e0010 */
[----:B------:R-:W-:Y:S02]  /*5df0*/  IMAD.MOV.U32 R11, RZ, RZ, R18 ;  /* 0x000000ffff0b7224 */ /* 0x000fe400078e0012 */
[----:B------:R-:W-:Y:S02]  /*5e00*/  IMAD.MOV.U32 R50, RZ, RZ, R17 ;  /* 0x000000ffff327224 */ /* 0x000fe400078e0011 */
[----:B------:R-:W-:Y:S02]  /*5e10*/  IMAD.MOV.U32 R51, RZ, RZ, R19 ;  /* 0x000000ffff337224 */ /* 0x000fe400078e0013 */
[----:B------:R-:W-:Y:S02]  /*5e20*/  IMAD.MOV.U32 R18, RZ, RZ, R24 ;  /* 0x000000ffff127224 */ /* 0x000fe400078e0018 */
[----:B------:R-:W-:Y:S02]  /*5e30*/  IMAD.MOV.U32 R19, RZ, RZ, R26 ;  /* 0x000000ffff137224 */ /* 0x000fe400078e001a */
[----:B--2---:R-:W-:-:S02]  /*5e40*/  IMAD.MOV.U32 R46, RZ, RZ, R25 ;  /* 0x000000ffff2e7224 */ /* 0x004fc400078e0019 */
[----:B------:R-:W-:Y:S02]  /*5e50*/  IMAD.MOV.U32 R47, RZ, RZ, R27 ;  /* 0x000000ffff2f7224 */ /* 0x000fe400078e001b */
[----:B------:R-:W-:Y:S02]  /*5e60*/  IMAD.MOV.U32 R16, RZ, RZ, R20 ;  /* 0x000000ffff107224 */ /* 0x000fe400078e0014 */
[----:B------:R-:W-:Y:S02]  /*5e70*/  IMAD.MOV.U32 R17, RZ, RZ, R22 ;  /* 0x000000ffff117224 */ /* 0x000fe400078e0016 */
[----:B------:R-:W-:Y:S02]  /*5e80*/  IMAD.MOV.U32 R44, RZ, RZ, R21 ;  /* 0x000000ffff2c7224 */ /* 0x000fe400078e0015 */
[----:B------:R-:W-:Y:S01]  /*5e90*/  IMAD.MOV.U32 R45, RZ, RZ, R23 ;  /* 0x000000ffff2d7224 */ /* 0x000fe200078e0017 */
[----:B------:R-:W2:Y:S01]  /*5ea0*/  LDS.128 R40, [R37] ;  /* 0x0000000025287984 */ /* 0x000ea20000000c00 */
[----:B-1----:R-:W-:-:S02]  /*5eb0*/  IMAD R4, R2, UR4, RZ ;  /* 0x0000000402047c24 */ /* 0x002fc4000f8e02ff */
[----:B---3--:R-:W-:Y:S01]  /*5ec0*/  IMAD R5, R3, R0, RZ ;  /* 0x0000000003057224 */ /* 0x008fe200078e02ff */
[----:B------:R-:W-:Y:S01]  /*5ed0*/  LDS.128 R12, [R37+0x800] ;  /* 0x00080000250c7984 */ /* 0x000fe20000000c00 */
[----:B------:R-:W-:Y:S01]  /*5ee0*/  IMAD.MOV.U32 R52, RZ, RZ, R29 ;  /* 0x000000ffff347224 */ /* 0x000fe200078e001d */
[----:B------:R-:W-:Y:S01]  /*5ef0*/  BAR.SYNC.DEFER_BLOCKING 0x0 ;  /* 0x0000000000007b1d */ /* 0x000fe20000010000 */
[----:B------:R-:W-:Y:S01]  /*5f00*/  LEA R2, P1, R4, UR16, 0x2 ;  /* 0x0000001004027c11 */ /* 0x000fe2000f8210ff */
[----:B------:R-:W-:Y:S02]  /*5f10*/  IMAD R21, R0, 0x2, R5 ;  /* 0x0000000200157824 */ /* 0x000fe400078e0205 */
[----:B------:R-:W-:Y:S01]  /*5f20*/  IMAD.MOV.U32 R53, RZ, RZ, R31 ;  /* 0x000000ffff357224 */ /* 0x000fe200078e001f */
[----:B------:R-:W-:Y:S01]  /*5f30*/  LEA.HI.X.SX32 R20, R4, UR17, 0x2, P1 ;  /* 0x0000001104147c11 */ /* 0x000fe200088f16ff */
[----:B------:R-:W-:Y:S01]  /*5f40*/  IMAD.MOV.U32 R54, RZ, RZ, R33 ;  /* 0x000000ffff367224 */ /* 0x000fe200078e0021 */
[----:B------:R-:W-:Y:S01]  /*5f50*/  LEA R22, P5, R5, R2, 0x2 ;  /* 0x0000000205167211 */ /* 0x000fe200078a10ff */
[----:B------:R-:W-:Y:S01]  /*5f60*/  IMAD.MOV.U32 R55, RZ, RZ, R35 ;  /* 0x000000ffff377224 */ /* 0x000fe200078e0023 */
[----:B------:R-:W-:-:S02]  /*5f70*/  ISETP.LT.AND P1, PT, R3, UR19, !P0 ;  /* 0x0000001303007c0c */ /* 0x000fc4000c721270 */
[----:B------:R-:W-:Y:S02]  /*5f80*/  LEA.HI.X.SX32 R23, R5, R20, 0x2, P5 ;  /* 0x0000001405177211 */ /* 0x000fe400028f16ff */
[----:B------:R-:W-:Y:S02]  /*5f90*/  LEA R38, P5, R21, R2, 0x2 ;  /* 0x0000000215267211 */ /* 0x000fe400078a10ff */
[----:B------:R-:W-:Y:S02]  /*5fa0*/  LOP3.LUT R33, R3, 0xa, RZ, 0xfc, !PT ;  /* 0x0000000a03217812 */ /* 0x000fe400078efcff */
[----:B------:R-:W-:Y:S01]  /*5fb0*/  LEA.HI.X.SX32 R39, R21, R20, 0x2, P5 ;  /* 0x0000001415277211 */ /* 0x000fe200028f16ff */
[C---:B------:R-:W-:Y:S01]  /*5fc0*/  IMAD R21, R0.reuse, 0x2, R21 ;  /* 0x0000000200157824 */ /* 0x040fe200078e0215 */
[----:B------:R-:W-:Y:S02]  /*5fd0*/  ISETP.LT.AND P5, PT, R33, UR19, !P0 ;  /* 0x0000001321007c0c */ /* 0x000fe4000c7a1270 */
[----:B------:R-:W-:Y:S01]  /*5fe0*/  LOP3.LUT R33, R3, 0xe, RZ, 0xfc, !PT ;  /* 0x0000000e03217812 */ /* 0x000fe200078efcff */
[----:B------:R-:W-:Y:S01]  /*5ff0*/  IMAD R31, R0, 0x2, R21 ;  /* 0x00000002001f7824 */ /* 0x000fe200078e0215 */
[----:B------:R-:W-:Y:S04]  /*6000*/  STS.128 [R36], R8 ;  /* 0x0000000824007388 */ /* 0x000fe80000000c00 */
[----:B------:R1:W-:Y:S01]  /*6010*/  STS.128 [R36+0x400], R48 ;  /* 0x0004003024007388 */ /* 0x0003e20000000c00 */
[----:B------:R-:W-:Y:S01]  /*6020*/  BAR.SYNC.DEFER_BLOCKING 0x0 ;  /* 0x0000000000007b1d */ /* 0x000fe20000010000 */
[----:B-1----:R-:W-:-:S02]  /*6030*/  IMAD.MOV.U32 R48, RZ, RZ, R28 ;  /* 0x000000ffff307224 */ /* 0x002fc400078e001c */
[----:B------:R-:W-:Y:S02]  /*6040*/  IMAD.MOV.U32 R49, RZ, RZ, R30 ;  /* 0x000000ffff317224 */ /* 0x000fe400078e001e */
[----:B------:R-:W-:Y:S01]  /*6050*/  IMAD.MOV.U32 R50, RZ, RZ, R32 ;  /* 0x000000ffff327224 */ /* 0x000fe200078e0020 */
[C---:B------:R-:W-:Y:S01]  /*6060*/  LOP3.LUT R32, R3.reuse, 0xc, RZ, 0xfc, !PT ;  /* 0x0000000c03207812 */ /* 0x040fe200078efcff */
[----:B------:R-:W-:Y:S01]  /*6070*/  IMAD.MOV.U32 R51, RZ, RZ, R34 ;  /* 0x000000ffff337224 */ /* 0x000fe200078e0022 */
[----:B------:R-:W-:Y:S01]  /*6080*/  LOP3.LUT R34, R3, 0x10, RZ, 0xfc, !PT ;  /* 0x0000001003227812 */ /* 0x000fe200078efcff */
[----:B------:R-:W1:Y:S04]  /*6090*/  LDS.128 R24, [R37] ;  /* 0x0000000025187984 */ /* 0x000e680000000c00 */
[----:B------:R-:W-:Y:S01]  /*60a0*/  LDS.128 R8, [R37+0x800] ;  /* 0x0008000025087984 */ /* 0x000fe20000000c00 */
[----:B------:R-:W-:Y:S06]  /*60b0*/  BAR.SYNC.DEFER_BLOCKING 0x0 ;  /* 0x0000000000007b1d */ /* 0x000fec0000010000 */
[----:B------:R-:W-:Y:S04]  /*60c0*/  STS.128 [R36], R16 ;  /* 0x0000001024007388 */ /* 0x000fe80000000c00 */
[----:B------:R-:W-:Y:S01]  /*60d0*/  STS.128 [R36+0x400], R44 ;  /* 0x0004002c24007388 */ /* 0x000fe20000000c00 */
[----:B------:R-:W-:Y:S06]  /*60e0*/  BAR.SYNC.DEFER_BLOCKING 0x0 ;  /* 0x0000000000007b1d */ /* 0x000fec0000010000 */
[----:B------:R-:W3:Y:S04]  /*60f0*/  LDS.128 R16, [R37] ;  /* 0x0000000025107984 */ /* 0x000ee80000000c00 */
[----:B------:R-:W-:Y:S01]  /*6100*/  LDS.128 R4, [R37+0x800] ;  /* 0x0008000025047984 */ /* 0x000fe20000000c00 */
[----:B------:R-:W-:Y:S06]  /*6110*/  BAR.SYNC.DEFER_BLOCKING 0x0 ;  /* 0x0000000000007b1d */ /* 0x000fec0000010000 */
[----:B------:R-:W-:Y:S04]  /*6120*/  STS.128 [R36], R48 ;  /* 0x0000003024007388 */ /* 0x000fe80000000c00 */
[----:B------:R-:W-:Y:S01]  /*6130*/  STS.128 [R36+0x400], R52 ;  /* 0x0004003424007388 */ /* 0x000fe20000000c00 */
[----:B------:R-:W-:Y:S06]  /*6140*/  BAR.SYNC.DEFER_BLOCKING 0x0 ;  /* 0x0000000000007b1d */ /* 0x000fec0000010000 */
[----:B--2---:R2:W-:Y:S01]  /*6150*/  @P1 STG.E desc[UR22][R22.64], R40 ;  /* 0x0000002816001986 */ /* 0x0045e2000c101916 */
[----:B------:R-:W-:-:S03]  /*6160*/  LEA R28, P1, R21, R2, 0x2 ;  /* 0x00000002151c7211 */ /* 0x000fc600078210ff */
[----:B------:R-:W-:Y:S01]  /*6170*/  @P2 STG.E desc[UR22][R38.64], R41 ;  /* 0x0000002926002986 */ /* 0x000fe2000c101916 */
[----:B------:R-:W-:Y:S02]  /*6180*/  LEA R30, P2, R31, R2, 0x2 ;  /* 0x000000021f1e7211 */ /* 0x000fe400078410ff */
[-C--:B------:R-:W-:Y:S01]  /*6190*/  LEA.HI.X.SX32 R29, R21, R20.reuse, 0x2, P1 ;  /* 0x00000014151d7211 */ /* 0x080fe200008f16ff */
[----:B------:R-:W-:Y:S01]  /*61a0*/  IMAD R21, R0, 0x2, R31 ;  /* 0x0000000200157824 */ /* 0x000fe200078e021f */
[----:B------:R-:W-:Y:S02]  /*61b0*/  LEA.HI.X.SX32 R31, R31, R20, 0x2, P2 ;  /* 0x000000141f1f7211 */ /* 0x000fe400010f16ff */
[----:B------:R-:W-:Y:S01]  /*61c0*/  ISETP.LT.AND P2, PT, R32, UR19, !P0 ;  /* 0x0000001320007c0c */ /* 0x000fe2000c741270 */
[----:B------:R-:W-:Y:S01]  /*61d0*/  IMAD R35, R0, 0x2, R21 ;  /* 0x0000000200237824 */ /* 0x000fe200078e0215 */
[----:B------:R4:W-:Y:S01]  /*61e0*/  @P4 STG.E desc[UR22][R28.64], R42 ;  /* 0x0000002a1c004986 */ /* 0x0009e2000c101916 */
[----:B--2---:R-:W-:-:S02]  /*61f0*/  LEA R22, P1, R21, R2, 0x2 ;  /* 0x0000000215167211 */ /* 0x004fc400078210ff */
[----:B------:R-:W-:Y:S01]  /*6200*/  ISETP.LT.AND P4, PT, R33, UR19, !P0 ;  /* 0x0000001321007c0c */ /* 0x000fe2000c781270 */
[----:B------:R2:W-:Y:S01]  /*6210*/  @P6 STG.E desc[UR22][R30.64], R43 ;  /* 0x0000002b1e006986 */ /* 0x0005e2000c101916 */
[----:B------:R-:W-:Y:S02]  /*6220*/  LEA R32, P6, R35, R2, 0x2 ;  /* 0x0000000223207211 */ /* 0x000fe400078c10ff */
[-C--:B------:R-:W-:Y:S01]  /*6230*/  LEA.HI.X.SX32 R23, R21, R20.reuse, 0x2, P1 ;  /* 0x0000001415177211 */ /* 0x080fe200008f16ff */
[----:B------:R-:W5:Y:S01]  /*6240*/  LDS.128 R40, [R37] ;  /* 0x0000000025287984 */ /* 0x000f620000000c00 */
[----:B------:R-:W-:Y:S01]  /*6250*/  LEA.HI.X.SX32 R33, R35, R20, 0x2, P6 ;  /* 0x0000001423217211 */ /* 0x000fe200030f16ff */
[----:B------:R-:W-:Y:S01]  /*6260*/  IMAD R35, R0, 0x2, R35 ;  /* 0x0000000200237824 */ /* 0x000fe200078e0223 */
[----:B------:R-:W-:Y:S01]  /*6270*/  ISETP.LT.AND P1, PT, R34, UR19, !P0 ;  /* 0x0000001322007c0c */ /* 0x000fe2000c721270 */
[----:B-1----:R-:W-:Y:S01]  /*6280*/  @P3 STG.E desc[UR22][R22.64], R24 ;  /* 0x0000001816003986 */ /* 0x002fe2000c101916 */
[----:B------:R-:W-:Y:S01]  /*6290*/  LOP3.LUT R34, R3, 0x14, RZ, 0xfc, !PT ;  /* 0x0000001403227812 */ /* 0x000fe200078efcff */
[----:B------:R-:W-:Y:S01]  /*62a0*/  IMAD R21, R0, 0x2, R35 ;  /* 0x0000000200157824 */ /* 0x000fe200078e0223 */
[----:B----4-:R-:W-:Y:S01]  /*62b0*/  LEA R28, P3, R35, R2, 0x2 ;  /* 0x00000002231c7211 */ /* 0x010fe200078610ff */
[----:B------:R1:W-:Y:S01]  /*62c0*/  @P5 STG.E desc[UR22][R32.64], R25 ;  /* 0x0000001920005986 */ /* 0x0003e2000c101916 */
[----:B--2---:R-:W-:-:S02]  /*62d0*/  LOP3.LUT R31, R3, 0x12, RZ, 0xfc, !PT ;  /* 0x00000012031f7812 */ /* 0x004fc400078efcff */
[----:B------:R-:W-:Y:S01]  /*62e0*/  LEA R30, P6, R21, R2, 0x2 ;  /* 0x00000002151e7211 */ /* 0x000fe200078c10ff */
[----:B------:R-:W2:Y:S01]  /*62f0*/  LDS.128 R36, [R37+0x800] ;  /* 0x0008000025247984 */ /* 0x000ea20000000c00 */
[-C--:B------:R-:W-:Y:S01]  /*6300*/  LEA.HI.X.SX32 R29, R35, R20.reuse, 0x2, P3 ;  /* 0x00000014231d7211 */ /* 0x080fe200018f16ff */
[C---:B------:R-:W-:Y:S01]  /*6310*/  IMAD R35, R0.reuse, 0x2, R21 ;  /* 0x0000000200237824 */ /* 0x040fe200078e0215 */
[----:B------:R-:W-:Y:S02]  /*6320*/  ISETP.LT.AND P5, PT, R31, UR19, !P0 ;  /* 0x000000131f007c0c */ /* 0x000fe4000c7a1270 */
[----:B------:R-:W-:Y:S01]  /*6330*/  LEA.HI.X.SX32 R31, R21, R20, 0x2, P6 ;  /* 0x00000014151f7211 */ /* 0x000fe200030f16ff */
[----:B------:R-:W-:Y:S01]  /*6340*/  IMAD R21, R0, 0x2, R35 ;  /* 0x0000000200157824 */ /* 0x000fe200078e0223 */
[----:B------:R4:W-:Y:S01]  /*6350*/  @P2 STG.E desc[UR22][R28.64], R26 ;  /* 0x0000001a1c002986 */ /* 0x0009e2000c101916 */
[----:B-1----:R-:W-:Y:S02]  /*6360*/  LOP3.LUT R25, R3, 0x16, RZ, 0xfc, !PT ;  /* 0x0000001603197812 */ /* 0x002fe400078efcff */
[-C--:B------:R-:W-:Y:S01]  /*6370*/  LEA R22, P2, R35, R2.reuse, 0x2 ;  /* 0x0000000223167211 */ /* 0x080fe200078410ff */
[----:B------:R1:W-:Y:S01]  /*6380*/  @P4 STG.E desc[UR22][R30.64], R27 ;  /* 0x0000001b1e004986 */ /* 0x0003e2000c101916 */
[----:B------:R-:W-:-:S02]  /*6390*/  LEA R24, P6, R21, R2, 0x2 ;  /* 0x0000000215187211 */ /* 0x000fc400078c10ff */
[----:B------:R-:W-:Y:S02]  /*63a0*/  ISETP.LT.AND P4, PT, R25, UR19, !P0 ;  /* 0x0000001319007c0c */ /* 0x000fe4000c781270 */
[-C--:B------:R-:W-:Y:S02]  /*63b0*/  LEA.HI.X.SX32 R23, R35, R20.reuse, 0x2, P2 ;  /* 0x0000001423177211 */ /* 0x080fe400010f16ff */
[----:B------:R-:W-:Y:S01]  /*63c0*/  LEA.HI.X.SX32 R25, R21, R20, 0x2, P6 ;  /* 0x0000001415197211 */ /* 0x000fe200030f16ff */
[----:B------:R-:W-:Y:S01]  /*63d0*/  IMAD R21, R0, 0x2, R21 ;  /* 0x0000000200157824 */ /* 0x000fe200078e0215 */
[----:B------:R-:W-:Y:S01]  /*63e0*/  ISETP.LT.AND P3, PT, R34, UR19, !P0 ;  /* 0x0000001322007c0c */ /* 0x000fe2000c761270 */
[----:B---3--:R3:W-:Y:S01]  /*63f0*/  @P1 STG.E desc[UR22][R22.64], R16 ;  /* 0x0000001016001986 */ /* 0x0087e2000c101916 */
[----:B------:R-:W-:Y:S01]  /*6400*/  LOP3.LUT R32, R3, 0x18, RZ, 0xfc, !PT ;  /* 0x0000001803207812 */ /* 0x000fe200078efcff */
[----:B----4-:R-:W-:Y:S01]  /*6410*/  IMAD R29, R0, 0x2, R21 ;  /* 0x00000002001d7824 */ /* 0x010fe200078e0215 */
[----:B------:R-:W-:Y:S01]  /*6420*/  LEA R26, P1, R21, R2, 0x2 ;  /* 0x00000002151a7211 */ /* 0x000fe200078210ff */
[----:B------:R4:W-:Y:S01]  /*6430*/  @P5 STG.E desc[UR22][R24.64], R17 ;  /* 0x0000001118005986 */ /* 0x0009e2000c101916 */
[----:B-1----:R-:W-:-:S02]  /*6440*/  LOP3.LUT R31, R3, 0x1a, RZ, 0xfc, !PT ;  /* 0x0000001a031f7812 */ /* 0x002fc400078efcff */
[----:B------:R-:W-:Y:S02]  /*6450*/  LEA R28, P6, R29, R2, 0x2 ;  /* 0x000000021d1c7211 */ /* 0x000fe400078c10ff */
[-C--:B------:R-:W-:Y:S01]  /*6460*/  LEA.HI.X.SX32 R27, R21, R20.reuse, 0x2, P1 ;  /* 0x00000014151b7211 */ /* 0x080fe200008f16ff */
[----:B------:R-:W-:Y:S01]  /*6470*/  IMAD R21, R0, 0x2, R29 ;  /* 0x0000000200157824 */ /* 0x000fe200078e021d */
[----:B------:R-:W-:Y:S02]  /*6480*/  LEA.HI.X.SX32 R29, R29, R20, 0x2, P6 ;  /* 0x000000141d1d7211 */ /* 0x000fe400030f16ff */
[----:B------:R-:W-:Y:S01]  /*6490*/  ISETP.LT.AND P2, PT, R32, UR19, !P0 ;  /* 0x0000001320007c0c */ /* 0x000fe2000c741270 */
[----:B------:R1:W-:Y:S01]  /*64a0*/  @P3 STG.E desc[UR22][R26.64], R18 ;  /* 0x000000121a003986 */ /* 0x0003e2000c101916 */
[----:B---3--:R-:W-:Y:S01]  /*64b0*/  LEA R16, P3, R21, R2, 0x2 ;  /* 0x0000000215107211 */ /* 0x008fe200078610ff */
[----:B----4-:R-:W-:Y:S01]  /*64c0*/  IMAD R25, R0, 0x2, R21 ;  /* 0x0000000200197824 */ /* 0x010fe200078e0215 */
[----:B------:R-:W-:Y:S01]  /*64d0*/  LOP3.LUT R23, R3, 0x1e, RZ, 0xfc, !PT ;  /* 0x0000001e03177812 */ /* 0x000fe200078efcff */
[----:B------:R3:W-:Y:S01]  /*64e0*/  @P4 STG.E desc[UR22][R28.64], R19 ;  /* 0x000000131c004986 */ /* 0x0007e2000c101916 */
[----:B------:R-:W-:-:S02]  /*64f0*/  ISETP.LT.AND P5, PT, R31, UR19, !P0 ;  /* 0x000000131f007c0c */ /* 0x000fc4000c7a1270 */
[----:B------:R-:W-:Y:S02]  /*6500*/  LEA R22, P4, R25, R2, 0x2 ;  /* 0x0000000219167211 */ /* 0x000fe400078810ff */
[-C--:B------:R-:W-:Y:S02]  /*6510*/  LEA.HI.X.SX32 R17, R21, R20.reuse, 0x2, P3 ;  /* 0x0000001415117211 */ /* 0x080fe400018f16ff */
[----:B------:R-:W-:Y:S02]  /*6520*/  ISETP.LT.AND P3, PT, R23, UR19, !P0 ;  /* 0x0000001317007c0c */ /* 0x000fe4000c761270 */
[----:B------:R-:W-:Y:S01]  /*6530*/  LEA.HI.X.SX32 R23, R25, R20, 0x2, P4 ;  /* 0x0000001419177211 */ /* 0x000fe200020f16ff */
[C---:B------:R-:W-:Y:S01]  /*6540*/  IMAD R25, R0.reuse, 0x2, R25 ;  /* 0x0000000200197824 */ /* 0x040fe200078e0219 */
[C---:B------:R-:W-:Y:S01]  /*6550*/  LOP3.LUT R30, R3.reuse, 0x1c, RZ, 0xfc, !PT ;  /* 0x0000001c031e7812 */ /* 0x040fe200078efcff */
[----:B-----5:R-:W-:Y:S01]  /*6560*/  @P2 STG.E desc[UR22][R16.64], R40 ;  /* 0x0000002810002986 */ /* 0x020fe2000c101916 */
[C---:B------:R-:W-:Y:S01]  /*6570*/  LOP3.LUT R24, R3.reuse, 0x20, RZ, 0xfc, !PT ;  /* 0x0000002003187812 */ /* 0x040fe200078efcff */
[----:B------:R-:W-:Y:S01]  /*6580*/  IMAD R21, R0, 0x2, R25 ;  /* 0x0000000200157824 */ /* 0x000fe200078e0219 */
[----:B------:R-:W-:Y:S01]  /*6590*/  ISETP.LT.AND P1, PT, R30, UR19, !P0 ;  /* 0x000000131e007c0c */ /* 0x000fe2000c721270 */
[----:B------:R4:W-:Y:S01]  /*65a0*/  @P5 STG.E desc[UR22][R22.64], R41 ;  /* 0x0000002916005986 */ /* 0x0009e2000c101916 */
[----:B-1----:R-:W-:-:S02]  /*65b0*/  LOP3.LUT R27, R3, 0x22, RZ, 0xfc, !PT ;  /* 0x00000022031b7812 */ /* 0x002fc400078efcff */
[----:B------:R-:W-:Y:S02]  /*65c0*/  ISETP.LT.AND P4, PT, R24, UR19, !P0 ;  /* 0x0000001318007c0c */ /* 0x000fe4000c781270 */
[-C--:B------:R-:W-:Y:S02]  /*65d0*/  LEA R18, P2, R25, R2.reuse, 0x2 ;  /* 0x0000000219127211 */ /* 0x080fe400078410ff */
[----:B------:R-:W-:Y:S02]  /*65e0*/  LEA R24, P6, R21, R2, 0x2 ;  /* 0x0000000215187211 */ /* 0x000fe400078c10ff */
[----:B------:R-:W-:Y:S01]  /*65f0*/  ISETP.LT.AND P5, PT, R27, UR19, !P0 ;  /* 0x000000131b007c0c */ /* 0x000fe2000c7a1270 */
[C---:B------:R-:W-:Y:S01]  /*6600*/  IMAD R27, R0.reuse, 0x2, R21 ;  /* 0x00000002001b7824 */ /* 0x040fe200078e0215 */
[-C--:B---3--:R-:W-:Y:S02]  /*6610*/  LEA.HI.X.SX32 R19, R25, R20.reuse, 0x2, P2 ;  /* 0x0000001419137211 */ /* 0x088fe400010f16ff */
[----:B------:R-:W-:Y:S01]  /*6620*/  LEA.HI.X.SX32 R25, R21, R20, 0x2, P6 ;  /* 0x0000001415197211 */ /* 0x000fe200030f16ff */
[----:B------:R-:W-:Y:S01]  /*6630*/  IMAD R21, R0, 0x2, R27 ;  /* 0x0000000200157824 */ /* 0x000fe200078e021b */
[----:B----4-:R-:W-:Y:S01]  /*6640*/  LOP3.LUT R23, R3, 0x26, RZ, 0xfc, !PT ;  /* 0x0000002603177812 */ /* 0x010fe200078efcff */
[----:B------:R1:W-:Y:S01]  /*6650*/  @P1 STG.E desc[UR22][R18.64], R42 ;  /* 0x0000002a12001986 */ /* 0x0003e2000c101916 */
[----:B------:R-:W-:-:S02]  /*6660*/  LEA R16, P1, R27, R2, 0x2 ;  /* 0x000000021b107211 */ /* 0x000fc400078210ff */
[----:B------:R-:W-:Y:S01]  /*6670*/  LEA R22, P6, R21, R2, 0x2 ;  /* 0x0000000215167211 */ /* 0x000fe200078c10ff */
[----:B------:R3:W-:Y:S01]  /*6680*/  @P3 STG.E desc[UR22][R24.64], R43 ;  /* 0x0000002b18003986 */ /* 0x0007e2000c101916 */
[----:B------:R-:W-:Y:S02]  /*6690*/  ISETP.LT.AND P3, PT, R23, UR19, !P0 ;  /* 0x0000001317007c0c */ /* 0x000fe4000c761270 */
[-C--:B------:R-:W-:Y:S02]  /*66a0*/  LEA.HI.X.SX32 R17, R27, R20.reuse, 0x2, P1 ;  /* 0x000000141b117211 */ /* 0x080fe400008f16ff */
[----:B------:R-:W-:Y:S01]  /*66b0*/  LEA.HI.X.SX32 R23, R21, R20, 0x2, P6 ;  /* 0x0000001415177211 */ /* 0x000fe200030f16ff */
[----:B------:R-:W-:Y:S01]  /*66c0*/  IMAD R21, R0, 0x2, R21 ;  /* 0x0000000200157824 */ /* 0x000fe200078e0215 */
[C---:B------:R-:W-:Y:S01]  /*66d0*/  LOP3.LUT R26, R3.reuse, 0x24, RZ, 0xfc, !PT ;  /* 0x00000024031a7812 */ /* 0x040fe200078efcff */
[----:B------:R4:W-:Y:S01]  /*66e0*/  @P4 STG.E desc[UR22][R16.64], R12 ;  /* 0x0000000c10004986 */ /* 0x0009e2000c101916 */
[----:B------:R-:W-:-:S02]  /*66f0*/  LOP3.LUT R27, R3, 0x2a, RZ, 0xfc, !PT ;  /* 0x0000002a031b7812 */ /* 0x000fc400078efcff */
[C---:B-1----:R-:W-:Y:S01]  /*6700*/  LEA R18, P4, R21.reuse, R2, 0x2 ;  /* 0x0000000215127211 */ /* 0x042fe200078810ff */
[----:B---3--:R-:W-:Y:S01]  /*6710*/  IMAD R25, R0, 0x2, R21 ;  /* 0x0000000200197824 */ /* 0x008fe200078e0215 */
[----:B------:R-:W-:Y:S01]  /*6720*/  ISETP.LT.AND P2, PT, R26, UR19, !P0 ;  /* 0x000000131a007c0c */ /* 0x000fe2000c741270 */
[----:B------:R1:W-:Y:S01]  /*6730*/  @P5 STG.E desc[UR22][R22.64], R13 ;  /* 0x0000000d16005986 */ /* 0x0003e2000c101916 */
[----:B------:R-:W-:Y:S01]  /*6740*/  LEA.HI.X.SX32 R19, R21, R20, 0x2, P4 ;  /* 0x0000001415137211 */ /* 0x000fe200020f16ff */
[----:B------:R-:W-:Y:S01]  /*6750*/  IMAD R21, R0, 0x2, R25 ;  /* 0x0000000200157824 */ /* 0x000fe200078e0219 */
[----:B------:R-:W-:Y:S02]  /*6760*/  LEA R24, P6, R25, R2, 0x2 ;  /* 0x0000000219187211 */ /* 0x000fe400078c10ff */
[----:B------:R-:W-:Y:S02]  /*6770*/  LOP3.LUT R26, R3, 0x28, RZ, 0xfc, !PT ;  /* 0x00000028031a7812 */ /* 0x000fe400078efcff */
[----:B------:R-:W-:-:S02]  /*6780*/  LEA.HI.X.SX32 R25, R25, R20, 0x2, P6 ;  /* 0x0000001419197211 */ /* 0x000fc400030f16ff */
[----:B----4-:R-:W-:Y:S02]  /*6790*/  LOP3.LUT R17, R3, 0x2e, RZ, 0xfc, !PT ;  /* 0x0000002e03117812 */ /* 0x010fe400078efcff */
[----:B------:R-:W-:Y:S01]  /*67a0*/  ISETP.LT.AND P1, PT, R26, UR19, !P0 ;  /* 0x000000131a007c0c */ /* 0x000fe2000c721270 */
[----:B-1----:R-:W-:Y:S01]  /*67b0*/  IMAD R23, R0, 0x2, R21 ;  /* 0x0000000200177824 */ /* 0x002fe200078e0215 */
[----:B------:R1:W-:Y:S01]  /*67c0*/  @P2 STG.E desc[UR22][R18.64], R14 ;  /* 0x0000000e12002986 */ /* 0x0003e2000c101916 */
[----:B------:R-:W-:Y:S02]  /*67d0*/  ISETP.LT.AND P5, PT, R27, UR19, !P0 ;  /* 0x000000131b007c0c */ /* 0x000fe4000c7a1270 */
[-C--:B------:R-:W-:Y:S01]  /*67e0*/  LEA R12, P2, R21, R2.reuse, 0x2 ;  /* 0x00000002150c7211 */ /* 0x080fe200078410ff */
[----:B------:R3:W-:Y:S01]  /*67f0*/  @P3 STG.E desc[UR22][R24.64], R15 ;  /* 0x0000000f18003986 */ /* 0x0007e2000c101916 */
[----:B------:R-:W-:Y:S02]  /*6800*/  LEA R16, P6, R23, R2, 0x2 ;  /* 0x0000000217107211 */ /* 0x000fe400078c10ff */
[----:B------:R-:W-:-:S02]  /*6810*/  ISETP.LT.AND P3, PT, R17, UR19, !P0 ;  /* 0x0000001311007c0c */ /* 0x000fc4000c761270 */
[-C--:B------:R-:W-:Y:S01]  /*6820*/  LEA.HI.X.SX32 R17, R23, R20.reuse, 0x2, P6 ;  /* 0x0000001417117211 */ /* 0x080fe200030f16ff */
[C---:B------:R-:W-:Y:S01]  /*6830*/  IMAD R23, R0.reuse, 0x2, R23 ;  /* 0x0000000200177824 */ /* 0x040fe200078e0217 */
[----:B------:R-:W-:Y:S02]  /*6840*/  LOP3.LUT R26, R3, 0x2c, RZ, 0xfc, !PT ;  /* 0x0000002c031a7812 */ /* 0x000fe400078efcff */
[----:B------:R-:W-:Y:S01]  /*6850*/  LEA.HI.X.SX32 R13, R21, R20, 0x2, P2 ;  /* 0x00000014150d7211 */ /* 0x000fe200010f16ff */
[----:B------:R-:W-:Y:S01]  /*6860*/  IMAD R21, R0, 0x2, R23 ;  /* 0x0000000200157824 */ /* 0x000fe200078e0217 */
[----:B------:R-:W-:Y:S02]  /*6870*/  ISETP.LT.AND P4, PT, R26, UR19, !P0 ;  /* 0x000000131a007c0c */ /* 0x000fe4000c781270 */
[----:B-1----:R-:W-:Y:S01]  /*6880*/  LOP3.LUT R19, R3, 0x34, RZ, 0xfc, !PT ;  /* 0x0000003403137812 */ /* 0x002fe200078efcff */
[----:B------:R1:W-:Y:S01]  /*6890*/  @P1 STG.E desc[UR22][R12.64], R8 ;  /* 0x000000080c001986 */ /* 0x0003e2000c101916 */
[----:B------:R-:W-:-:S02]  /*68a0*/  LEA R18, P6, R21, R2, 0x2 ;  /* 0x0000000215127211 */ /* 0x000fc400078c10ff */
[----:B------:R-:W-:Y:S01]  /*68b0*/  LOP3.LUT R22, R3, 0x30, RZ, 0xfc, !PT ;  /* 0x0000003003167812 */ /* 0x000fe200078efcff */
[----:B------:R4:W-:Y:S01]  /*68c0*/  @P5 STG.E desc[UR22][R16.64], R9 ;  /* 0x0000000910005986 */ /* 0x0009e2000c101916 */
[----:B------:R-:W-:Y:S02]  /*68d0*/  LEA R14, P1, R23, R2, 0x2 ;  /* 0x00000002170e7211 */ /* 0x000fe400078210ff */
[----:B------:R-:W-:Y:S02]  /*68e0*/  ISETP.LT.AND P5, PT, R19, UR19, !P0 ;  /* 0x0000001313007c0c */ /* 0x000fe4000c7a1270 */
[-C--:B------:R-:W-:Y:S01]  /*68f0*/  LEA.HI.X.SX32 R19, R21, R20.reuse, 0x2, P6 ;  /* 0x0000001415137211 */ /* 0x080fe200030f16ff */
[----:B------:R-:W-:Y:S01]  /*6900*/  IMAD R21, R0, 0x2, R21 ;  /* 0x0000000200157824 */ /* 0x000fe200078e0215 */
[----:B------:R-:W-:Y:S02]  /*6910*/  ISETP.LT.AND P2, PT, R22, UR19, !P0 ;  /* 0x0000001316007c0c */ /* 0x000fe4000c741270 */
[----:B---3--:R-:W-:Y:S01]  /*6920*/  LEA.HI.X.SX32 R15, R23, R20, 0x2, P1 ;  /* 0x00000014170f7211 */ /* 0x008fe200008f16ff */
[----:B-1----:R-:W-:Y:S01]  /*6930*/  IMAD R13, R0, 0x2, R21 ;  /* 0x00000002000d7824 */ /* 0x002fe200078e0215 */
[----:B------:R-:W-:-:S02]  /*6940*/  LOP3.LUT R22, R3, 0x32, RZ, 0xfc, !PT ;  /* 0x0000003203167812 */ /* 0x000fc400078efcff */
[----:B----4-:R-:W-:Y:S01]  /*6950*/  LOP3.LUT R16, R3, 0x38, RZ, 0xfc, !PT ;  /* 0x0000003803107812 */ /* 0x010fe200078efcff */
[----:B------:R1:W-:Y:S01]  /*6960*/  @P4 STG.E desc[UR22][R14.64], R10 ;  /* 0x0000000a0e004986 */ /* 0x0003e2000c101916 */
[----:B------:R-:W-:Y:S02]  /*6970*/  ISETP.LT.AND P1, PT, R22, UR19, !P0 ;  /* 0x0000001316007c0c */ /* 0x000fe4000c721270 */
[-C--:B------:R-:W-:Y:S01]  /*6980*/  LEA R12, P6, R13, R2.reuse, 0x2 ;  /* 0x000000020d0c7211 */ /* 0x080fe200078c10ff */
[----:B------:R3:W-:Y:S01]  /*6990*/  @P3 STG.E desc[UR22][R18.64], R11 ;  /* 0x0000000b12003986 */ /* 0x0007e2000c101916 */
[----:B------:R-:W-:Y:S02]  /*69a0*/  LEA R8, P3, R21, R2, 0x2 ;  /* 0x0000000215087211 */ /* 0x000fe400078610ff */
[----:B------:R-:W-:Y:S02]  /*69b0*/  LOP3.LUT R22, R3, 0x36, RZ, 0xfc, !PT ;  /* 0x0000003603167812 */ /* 0x000fe400078efcff */
[----:B------:R-:W-:-:S02]  /*69c0*/  LEA.HI.X.SX32 R9, R21, R20, 0x2, P3 ;  /* 0x0000001415097211 */ /* 0x000fc400018f16ff */
[----:B------:R-:W-:Y:S01]  /*69d0*/  ISETP.LT.AND P3, PT, R16, UR19, !P0 ;  /* 0x0000001310007c0c */ /* 0x000fe2000c761270 */
[C---:B-1----:R-:W-:Y:S01]  /*69e0*/  IMAD R15, R0.reuse, 0x2, R13 ;  /* 0x00000002000f7824 */ /* 0x042fe200078e020d */
[----:B------:R-:W-:Y:S01]  /*69f0*/  LOP3.LUT R10, R3, 0x3a, RZ, 0xfc, !PT ;  /* 0x0000003a030a7812 */ /* 0x000fe200078efcff */
[----:B------:R1:W-:Y:S01]  /*6a00*/  @P2 STG.E desc[UR22][R8.64], R4 ;  /* 0x0000000408002986 */ /* 0x0003e2000c101916 */
[----:B------:R-:W-:Y:S01]  /*6a10*/  LEA.HI.X.SX32 R13, R13, R20, 0x2, P6 ;  /* 0x000000140d0d7211 */ /* 0x000fe200030f16ff */
[----:B------:R-:W-:Y:S01]  /*6a20*/  IMAD R17, R0, 0x2, R15 ;  /* 0x0000000200117824 */ /* 0x000fe200078e020f */
[----:B------:R-:W-:Y:S02]  /*6a30*/  ISETP.LT.AND P2, PT, R10, UR19, !P0 ;  /* 0x000000130a007c0c */ /* 0x000fe4000c741270 */
[----:B---3--:R-:W-:Y:S01]  /*6a40*/  LOP3.LUT R18, R3, 0x3c, RZ, 0xfc, !PT ;  /* 0x0000003c03127812 */ /* 0x008fe200078efcff */
[----:B------:R-:W-:Y:S01]  /*6a50*/  IMAD R19, R0, 0x2, R17 ;  /* 0x0000000200137824 */ /* 0x000fe200078e0211 */
[----:B------:R3:W-:Y:S01]  /*6a60*/  @P1 STG.E desc[UR22][R12.64], R5 ;  /* 0x000000050c001986 */ /* 0x0007e2000c101916 */
[----:B------:R-:W-:-:S02]  /*6a70*/  LEA R10, P6, R15, R2, 0x2 ;  /* 0x000000020f0a7211 */ /* 0x000fc400078c10ff */
[----:B------:R-:W-:Y:S01]  /*6a80*/  LOP3.LUT R16, R3, 0x3e, RZ, 0xfc, !PT ;  /* 0x0000003e03107812 */ /* 0x000fe200078efcff */
[C---:B------:R-:W-:Y:S01]  /*6a90*/  IMAD R3, R0.reuse, 0x2, R19 ;  /* 0x0000000200037824 */ /* 0x040fe200078e0213 */
[----:B------:R-:W-:Y:S02]  /*6aa0*/  LEA R14, P1, R17, R2, 0x2 ;  /* 0x00000002110e7211 */ /* 0x000fe400078210ff */
[-C--:B------:R-:W-:Y:S01]  /*6ab0*/  LEA.HI.X.SX32 R11, R15, R20.reuse, 0x2, P6 ;  /* 0x000000140f0b7211 */ /* 0x080fe200030f16ff */
[C---:B------:R-:W-:Y:S01]  /*6ac0*/  IMAD R21, R0.reuse, 0x2, R3 ;  /* 0x0000000200157824 */ /* 0x040fe200078e0203 */
[----:B------:R-:W-:Y:S02]  /*6ad0*/  LEA.HI.X.SX32 R15, R17, R20, 0x2, P1 ;  /* 0x00000014110f7211 */ /* 0x000fe400008f16ff */
[-C--:B-1----:R-:W-:Y:S01]  /*6ae0*/  LEA R8, P6, R19, R2.reuse, 0x2 ;  /* 0x0000000213087211 */ /* 0x082fe200078c10ff */
[----:B------:R-:W-:Y:S01]  /*6af0*/  IMAD R17, R0, 0x2, R21 ;  /* 0x0000000200117824 */ /* 0x000fe200078e0215 */
[----:B------:R-:W-:Y:S01]  /*6b00*/  LEA R4, P1, R3, R2, 0x2 ;  /* 0x0000000203047211 */ /* 0x000fe200078210ff */
[----:B------:R1:W-:Y:S01]  /*6b10*/  @P5 STG.E desc[UR22][R10.64], R6 ;  /* 0x000000060a005986 */ /* 0x0003e2000c101916 */
[----:B------:R-:W-:-:S02]  /*6b20*/  ISETP.LT.AND P4, PT, R22, UR19, !P0 ;  /* 0x0000001316007c0c */ /* 0x000fc4000c781270 */
[-C--:B------:R-:W-:Y:S02]  /*6b30*/  LEA.HI.X.SX32 R9, R19, R20.reuse, 0x2, P6 ;  /* 0x0000001413097211 */ /* 0x080fe400030f16ff */
[----:B---3--:R-:W-:Y:S02]  /*6b40*/  LEA.HI.X.SX32 R5, R3, R20, 0x2, P1 ;  /* 0x0000001403057211 */ /* 0x008fe400008f16ff */
[C---:B------:R-:W-:Y:S02]  /*6b50*/  LEA R12, P6, R21.reuse, R2, 0x2 ;  /* 0x00000002150c7211 */ /* 0x040fe400078c10ff */
[----:B------:R-:W-:Y:S02]  /*6b60*/  ISETP.LT.AND P1, PT, R18, UR19, !P0 ;  /* 0x0000001312007c0c */ /* 0x000fe4000c721270 */
[----:B------:R-:W-:Y:S02]  /*6b70*/  ISETP.LT.AND P0, PT, R16, UR19, !P0 ;  /* 0x0000001310007c0c */ /* 0x000fe4000c701270 */
[----:B------:R-:W-:Y:S01]  /*6b80*/  LEA.HI.X.SX32 R13, R21, R20, 0x2, P6 ;  /* 0x00000014150d7211 */ /* 0x000fe200030f16ff */
[----:B------:R1:W-:Y:S01]  /*6b90*/  @P4 STG.E desc[UR22][R14.64], R7 ;  /* 0x000000070e004986 */ /* 0x0003e2000c101916 */
[----:B------:R-:W-:-:S03]  /*6ba0*/  LEA R2, P6, R17, R2, 0x2 ;  /* 0x0000000211027211 */ /* 0x000fc600078c10ff */
[----:B--2---:R1:W-:Y:S01]  /*6bb0*/  @P3 STG.E desc[UR22][R8.64], R36 ;  /* 0x0000002408003986 */ /* 0x0043e2000c101916 */
[----:B------:R-:W-:-:S03]  /*6bc0*/  LEA.HI.X.SX32 R3, R17, R20, 0x2, P6 ;  /* 0x0000001411037211 */ /* 0x000fc600030f16ff */
[----:B------:R1:W-:Y:S04]  /*6bd0*/  @P2 STG.E desc[UR22][R4.64], R37 ;  /* 0x0000002504002986 */ /* 0x0003e8000c101916 */
[----:B------:R1:W-:Y:S04]  /*6be0*/  @P1 STG.E desc[UR22][R12.64], R38 ;  /* 0x000000260c001986 */ /* 0x0003e8000c101916 */
[----:B------:R1:W-:Y:S01]  /*6bf0*/  @P0 STG.E desc[UR22][R2.64], R39 ;  /* 0x0000002702000986 */ /* 0x0003e2000c101916 */
[----:B------:R-:W-:Y:S06]  /*6c00*/  BAR.SYNC.DEFER_BLOCKING 0x0 ;  /* 0x0000000000007b1d */ /* 0x000fec0000010000 */
[----:B------:R-:W-:Y:S05]  /*6c10*/  BRA.U UP0, `(.L_x_13) ;  /* 0x0000000100a07547 */ /* 0x000fea000b800000 */
[----:B------:R-:W2:Y:S01]  /*6c20*/  S2UR UR5, SR_CgaCtaId ;  /* 0x00000000000579c3 */ /* 0x000ea20000008800 */
[----:B------:R-:W-:Y:S01]  /*6c30*/  NOP ;  /* 0x0000000000007918 */ /* 0x000fe20000000000 */
[----:B------:R-:W-:Y:S01]  /*6c40*/  UMOV UR4, 0x50 ;  /* 0x0000005000047882 */ /* 0x000fe20000000000 */
[----:B------:R-:W-:Y:S02]  /*6c50*/  IMAD.U32 R0, RZ, RZ, UR27 ;  /* 0x0000001bff007e24 */ /* 0x000fe4000f8e00ff */
[----:B-1----:R-:W-:Y:S02]  /*6c60*/  IMAD.MOV.U32 R3, RZ, RZ, 0x3 ;  /* 0x00000003ff037424 */ /* 0x002fe400078e00ff */
[----:B------:R-:W-:Y:S01]  /*6c70*/  IMAD.MOV.U32 R7, RZ, RZ, 0x1 ;  /* 0x00000001ff077424 */ /* 0x000fe200078e00ff */
[----:B------:R-:W-:-:S04]  /*6c80*/  LOP3.LUT R0, R0, 0xffff, RZ, 0xc0, !PT ;  /* 0x0000ffff00007812 */ /* 0x000fc800078ec0ff */
[----:B------:R-:W-:-:S05]  /*6c90*/  SHF.R.U32.HI R0, RZ, 0x5, R0 ;  /* 0x00000005ff007819 */ /* 0x000fca0000011600 */
[----:B------:R-:W-:Y:S01]  /*6ca0*/  VIADD R2, R0, 0x10 ;  /* 0x0000001000027836 */ /* 0x000fe20000000000 */
[----:B------:R-:W-:Y:S01]  /*6cb0*/  SHF.L.U32 R0, R3, R0, RZ ;  /* 0x0000000003007219 */ /* 0x000fe200000006ff */
[----:B--2---:R-:W-:-:S03]  /*6cc0*/  ULEA UR6, UR5, UR4, 0x18 ;  /* 0x0000000405067291 */ /* 0x004fc6000f8ec0ff */
[----:B------:R-:W-:-:S04]  /*6cd0*/  SHF.L.U32 R3, R7, R2, RZ ;  /* 0x0000000207037219 */ /* 0x000fc800000006ff */
[----:B------:R-:W-:Y:S02]  /*6ce0*/  LOP3.LUT R0, R3, R0, RZ, 0xfc, !PT ;  /* 0x0000000003007212 */ /* 0x000fe400078efcff */
[----:B------:R-:W1:Y:S02]  /*6cf0*/  LDS R5, [UR6] ;  /* 0x00000006ff057984 */ /* 0x000e640008000800 */
[C---:B------:R-:W-:Y:S02]  /*6d00*/  LOP3.LUT R2, R0.reuse, 0xffff, RZ, 0xc0, !PT ;  /* 0x0000ffff00027812 */ /* 0x040fe400078ec0ff */
[----:B-1----:R-:W-:-:S04]  /*6d10*/  LOP3.LUT R3, R0, 0xffff, R5, 0x80, !PT ;  /* 0x0000ffff00037812 */ /* 0x002fc800078e8005 */
[----:B------:R-:W-:-:S13]  /*6d20*/  ISETP.NE.AND P0, PT, R3, R2, PT ;  /* 0x000000020300720c */ /* 0x000fda0003f05270 */
[----:B------:R-:W-:Y:S05]  /*6d30*/  @P0 BRA `(.L_x_14) ;  /* 0x0000000000500947 */ /* 0x000fea0003800000 */
[----:B------:R-:W-:Y:S02]  /*6d40*/  SHF.R.U32.HI R5, RZ, 0x10, R5 ;  /* 0x00000010ff057819 */ /* 0x000fe40000011605 */
[----:B------:R-:W-:-:S04]  /*6d50*/  SHF.R.U32.HI R2, RZ, 0x10, R0 ;  /* 0x00000010ff027819 */ /* 0x000fc80000011600 */
[----:B------:R-:W-:-:S04]  /*6d60*/  LOP3.LUT R5, R5, R2, RZ, 0xc0, !PT ;  /* 0x0000000205057212 */ /* 0x000fc800078ec0ff */
[----:B------:R-:W-:-:S13]  /*6d70*/  ISETP.NE.AND P0, PT, R5, R2, PT ;  /* 0x000000020500720c */ /* 0x000fda0003f05270 */
[----:B------:R-:W-:Y:S05]  /*6d80*/  @P0 BRA `(.L_x_15) ;  /* 0x0000000000300947 */ /* 0x000fea0003800000 */
[----:B------:R-:W-:Y:S01]  /*6d90*/  R2UR UR4, R0 ;  /* 0x00000000000472ca */ /* 0x000fe200000e0000 */
[----:B------:R-:W-:Y:S01]  /*6da0*/  VOTEU.ANY UR5, UPT, PT ;  /* 0x0000000000057886 */ /* 0x000fe200038e0100 */
[----:B------:R-:W1:Y:S01]  /*6db0*/  S2R R0, SR_LANEID ;  /* 0x0000000000007919 */ /* 0x000e620000000000 */
[----:B------:R-:W-:-:S10]  /*6dc0*/  UFLO.U32 UR5, UR5 ;  /* 0x00000005000572bd */ /* 0x000fd400080e0000 */
[----:B------:R-:W-:-:S06]  /*6dd0*/  ULOP3.LUT UR4, URZ, UR4, URZ, 0x33, !UPT ;  /* 0x00000004ff047292 */ /* 0x000fcc000f8e33ff */
[----:B------:R-:W-:-:S04]  /*6de0*/  IMAD.U32 R2, RZ, RZ, UR4 ;  /* 0x00000004ff027e24 */ /* 0x000fc8000f8e00ff */
[----:B------:R-:W2:Y:S02]  /*6df0*/  REDUX UR7, R2 ;  /* 0x00000000020773c4 */ /* 0x000ea40000000000 */
[----:B------:R3:W-:Y:S01]  /*6e00*/  UTCATOMSWS.AND URZ, UR4 ;  /* 0x0000000400ff79e3 */ /* 0x0007e20008000000 */
[----:B-1----:R-:W-:Y:S01]  /*6e10*/  ISETP.EQ.U32.AND P0, PT, R0, UR5, PT ;  /* 0x0000000500007c0c */ /* 0x002fe2000bf02070 */
[----:B--2---:R-:W-:-:S12]  /*6e20*/  IMAD.U32 R0, RZ, RZ, UR7 ;  /* 0x00000007ff007e24 */ /* 0x004fd8000f8e00ff */
[----:B------:R3:W-:Y:S01]  /*6e30*/  @P0 ATOMS.AND RZ, [UR6], R0 ;  /* 0x00000000ffff098c */ /* 0x0007e2000a800006 */
[----:B------:R-:W-:Y:S05]  /*6e40*/  BRA `(.L_x_13) ;  /* 0x0000000000147947 */ /* 0x000fea0003800000 */
.L_x_15:
[----:B------:R-:W-:-:S07]  /*6e50*/  MOV R2, 0x6e70 ;  /* 0x00006e7000027802 */ /* 0x000fce0000000f00 */
[----:B------:R-:W-:Y:S05]  /*6e60*/  CALL.REL.NOINC `($__internal_0_$__cuda_sm10x_tcgen05_guardrail_trap_col_being_dealloced_not_returned_by_alloc) ;  /* 0x00000000002c7944 */ /* 0x000fea0003c00000 */
[----:B------:R-:W-:Y:S05]  /*6e70*/  BRA `(.L_x_13) ;  /* 0x0000000000087947 */ /* 0x000fea0003800000 */
.L_x_14:
[----:B------:R-:W-:-:S07]  /*6e80*/  MOV R2, 0x6ea0 ;  /* 0x00006ea000027802 */ /* 0x000fce0000000f00 */
[----:B------:R-:W-:Y:S05]  /*6e90*/  CALL.REL.NOINC `($__internal_2_$__cuda_sm10x_tcgen05_guardrail_trap_unallocated_columns_being_dealloced) ;  /* 0x0000000000387944 */ /* 0x000fea0003c00000 */
.L_x_13:
[----:B------:R-:W-:Y:S01]  /*6ea0*/  NOP ;  /* 0x0000000000007918 */ /* 0x000fe20000000000 */
[----:B---3--:R-:W-:Y:S05]  /*6eb0*/  EXIT ;  /* 0x000000000000794d */ /* 0x008fea0003800000 */
.L_x_9:
[----:B------:R-:W1:Y:S02]  /*6ec0*/  SYNCS.PHASECHK.TRANS64.TRYWAIT P4, [UR18], R6 ;  /* 0x00000006ff0075a7 */ /* 0x000e640008081112 */
[----:B-1----:R-:W-:Y:S05]  /*6ed0*/  @!P4 BRA `(.L_x_9) ;  /* 0xfffffffc00f8c947 */ /* 0x002fea000383ffff */
[----:B------:R-:W-:Y:S05]  /*6ee0*/  BRA `(.L_x_16) ;  /* 0xffffffdc00d07947 */ /* 0x000fea000383ffff */
.L_x_12:
[----:B------:R-:W2:Y:S02]  /*6ef0*/  SYNCS.PHASECHK.TRANS64.TRYWAIT P0, [UR13], R4 ;  /* 0x00000004ff0075a7 */ /* 0x000ea4000800110d */
[----:B--2---:R-:W-:Y:S05]  /*6f00*/  @!P0 BRA `(.L_x_12) ;  /* 0xfffffffc00f88947 */ /* 0x004fea000383ffff */
[----:B------:R-:W-:Y:S05]  /*6f10*/  BRA `(.L_x_11) ;  /* 0xffffffe800fc7947 */ /* 0x000fea000383ffff */
        .weak           $__internal_0_$__cuda_sm10x_tcgen05_guardrail_trap_col_being_dealloced_not_returned_by_alloc
        .type           $__internal_0_$__cuda_sm10x_tcgen05_guardrail_trap_col_being_dealloced_not_returned_by_alloc,@function
        .size           $__internal_0_$__cuda_sm10x_tcgen05_guardrail_trap_col_being_dealloced_not_returned_by_alloc,($__internal_1_$__cuda_sm10x_tcgen05_guardrail_trap_phase_invalid_during_alloc - $__internal_0_$__cuda_sm10x_tcgen05_guardrail_trap_col_being_dealloced_not_returned_by_alloc)
$__internal_0_$__cuda_sm10x_tcgen05_guardrail_trap_col_being_dealloced_not_returned_by_alloc:
[----:B------:R-:W-:Y:S05]  /*6f20*/  BPT.TRAP 0x1 ;  /* 0x000000040000795c */ /* 0x000fea0000300000 */
[----:B------:R-:W-:-:S04]  /*6f30*/  IMAD.MOV.U32 R3, RZ, RZ, 0x0 ;  /* 0x00000000ff037424 */ /* 0x000fc800078e00ff */
[----:B------:R-:W-:Y:S05]  /*6f40*/  RET.REL.NODEC R2 `(matmul_kernel) ;  /* 0xffffff90022c7950 */ /* 0x000fea0003c3ffff */
        .weak           $__internal_1_$__cuda_sm10x_tcgen05_guardrail_trap_phase_invalid_during_alloc
        .type           $__internal_1_$__cuda_sm10x_tcgen05_guardrail_trap_phase_invalid_during_alloc,@function
        .size           $__internal_1_$__cuda_sm10x_tcgen05_guardrail_trap_phase_invalid_during_alloc,($__internal_2_$__cuda_sm10x_tcgen05_guardrail_trap_unallocated_columns_being_dealloced - $__internal_1_$__cuda_sm10x_tcgen05_guardrail_trap_phase_invalid_during_alloc)
$__internal_1_$__cuda_sm10x_tcgen05_guardrail_trap_phase_invalid_during_alloc:
[----:B------:R-:W-:Y:S05]  /*6f50*/  BPT.TRAP 0x1 ;  /* 0x000000040000795c */ /* 0x000fea0000300000 */
[----:B------:R-:W-:-:S04]  /*6f60*/  IMAD.MOV.U32 R3, RZ, RZ, 0x0 ;  /* 0x00000000ff037424 */ /* 0x000fc800078e00ff */
[----:B------:R-:W-:Y:S05]  /*6f70*/  RET.REL.NODEC R2 `(matmul_kernel) ;  /* 0xffffff9002207950 */ /* 0x000fea0003c3ffff */
        .weak           $__internal_2_$__cuda_sm10x_tcgen05_guardrail_trap_unallocated_columns_being_dealloced
        .type           $__internal_2_$__cuda_sm10x_tcgen05_guardrail_trap_unallocated_columns_being_dealloced,@function
        .size           $__internal_2_$__cuda_sm10x_tcgen05_guardrail_trap_unallocated_columns_being_dealloced,(.L_x_20 - $__internal_2_$__cuda_sm10x_tcgen05_guardrail_trap_unallocated_columns_being_dealloced)
$__internal_2_$__cuda_sm10x_tcgen05_guardrail_trap_unallocated_columns_being_dealloced:
[----:B------:R-:W-:Y:S05]  /*6f80*/  BPT.TRAP 0x1 ;  /* 0x000000040000795c */ /* 0x000fea0000300000 */
[----:B------:R-:W-:-:S04]  /*6f90*/  IMAD.MOV.U32 R3, RZ, RZ, 0x0 ;  /* 0x00000000ff037424 */ /* 0x000fc800078e00ff */
[----:B------:R-:W-:Y:S05]  /*6fa0*/  RET.REL.NODEC R2 `(matmul_kernel) ;  /* 0xffffff9002147950 */ /* 0x000fea0003c3ffff */
.L_x_17:
[----:B------:R-:W-:-:S00]  /*6fb0*/  BRA `(.L_x_17) ;  /* 0xfffffffc00fc7947 */ /* 0x000fc0000383ffff */
[----:B------:R-:W-:-:S00]  /*6fc0*/  NOP ;  /* 0x0000000000007918 */ /* 0x000fc00000000000 */
        /* <DEDUP_REMOVED lines=11> */
.L_x_20:


//--------------------- .nv.shared.matmul_kernel  --------------------------
	.section	.nv.shared.matmul_kernel,"aw",@nobits
	.sectionflags	@""
	.align	16
	.zero		1024


//--------------------- .nv.shared.reserved.0     --------------------------
	.section	.nv.shared.reserved.0,"aw",@nobits
	.align	8
	.weak		__nv_reservedSMEM_offset_0_alias
	.size		__nv_reservedSMEM_offset_0_alias, 0, 64
	.other		__nv_reservedSMEM_offset_0_alias,@"STO_CUDA_RESERVED_SHARED STV_DEFAULT"
__nv_reservedSMEM_offset_0_alias:
	.zero		0
.nv.shared.reserved.0:
	.zero		64
	.weak		__nv_reservedSMEM_allocation_phase
	.type		__nv_reservedSMEM_allocation_phase,@object
	.size		__nv_reservedSMEM_allocation_phase,(.L_0 - __nv_reservedSMEM_allocation_phase)
__nv_reservedSMEM_allocation_phase:
	.zero		1
.L_0:
	.zero		7
	.weak		__nv_reservedSMEM_devtool_atexit_pc
	.type		__nv_reservedSMEM_devtool_atexit_pc,@object
	.size		__nv_reservedSMEM_devtool_atexit_pc,(__nv_reservedSMEM_allocation_mask - __nv_reservedSMEM_devtool_atexit_pc)
__nv_reservedSMEM_devtool_atexit_pc:
	.zero		8
	.weak		__nv_reservedSMEM_allocation_mask
	.type		__nv_reservedSMEM_allocation_mask,@object
	.size		__nv_reservedSMEM_allocation_mask,(.L_2 - __nv_reservedSMEM_allocation_mask)
__nv_reservedSMEM_allocation_mask:
	.zero		4
.L_2:


//--------------------- .nv.constant0.matmul_kernel --------------------------
	.section	.nv.constant0.matmul_kernel,"a",@progbits
	.sectionflags	@""
	.align	4
.nv.constant0.matmul_kernel:
	.zero		976


//--------------------- SYMBOLS --------------------------

	.type		.nv.reservedSmem.offset0,@object
	.size		.nv.reservedSmem.offset0,0x4
	.type		.nv.reservedSmem.cap,@object
	.size		.nv.reservedSmem.cap,0x4
